def attn_fwd(
    Q,
    K,
    V,
    Out,
    Lse,
    sm_scale,
    stride_qz,
    stride_qh,
    stride_qm,
    stride_qk,
    stride_kz,
    stride_kh,
    stride_kn,
    stride_kk,
    stride_vz,
    stride_vh,
    stride_vn,
    stride_vk,
    stride_oz,
    stride_oh,
    stride_om,
    stride_ok,
    seqlen_q,
    seqlen_k,
    BLOCK_M: tl.constexpr,
    BLOCK_N: tl.constexpr,
    HEAD_DIM: tl.constexpr,
    CAUSAL: tl.constexpr,
):
    start_m = tl.program_id(0)
    off_hz = tl.program_id(1)
    q_off = off_hz * stride_qh
    k_off = off_hz * stride_kh
    v_off = off_hz * stride_vh
    offs_m = start_m * BLOCK_M + tl.arange(0, BLOCK_M)
    offs_d = tl.arange(0, HEAD_DIM)
    offs_n = tl.arange(0, BLOCK_N)
    q_ptrs = Q + q_off + offs_m[:, None] * stride_qm + offs_d[None, :] * stride_qk
    k_ptrs = K + k_off + offs_d[:, None] * stride_kk + offs_n[None, :] * stride_kn
    v_ptrs = V + v_off + offs_n[:, None] * stride_vn + offs_d[None, :] * stride_vk
    m_i = tl.full([BLOCK_M], float("-inf"), dtype=tl.float32)
    l_i = tl.zeros([BLOCK_M], dtype=tl.float32) + 1.0
    acc = tl.zeros([BLOCK_M, HEAD_DIM], dtype=tl.float32)
    q = tl.load(q_ptrs)
    acc, l_i, m_i = _attn_fwd_inner(
        acc,
        l_i,
        m_i,
        q,
        k_ptrs,
        v_ptrs,
        sm_scale,
        stride_kn,
        stride_vn,
        start_m,
        seqlen_k,
        BLOCK_M,
        BLOCK_N,
        HEAD_DIM,
        CAUSAL,
    )
    acc = acc / l_i[:, None]
    lse = m_i + tl.math.log2(l_i) / 1.4426950408889634
    o_ptrs = (
        Out
        + off_hz * stride_oh
        + offs_m[:, None] * stride_om
        + offs_d[None, :] * stride_ok
    )
    tl.store(o_ptrs, acc.to(Out.dtype.element_ty))
    tl.store(Lse + off_hz * seqlen_q + offs_m, lse)

# config = {"BLOCK_M": 64, "BLOCK_N": 32, "HEAD_DIM": 256, "arch": "sm_90", "causal": true, "dtype": "fp16", "num_stages": 2, "num_warps": 8}
# arch = sm_90


// ===== COMPILED SASS (sm_90a) =====

	.target	sm_90a

	.elftype	@"ET_EXEC"


//--------------------- .note.nv.tkinfo           --------------------------
	.section	.note.nv.tkinfo,"",@"SHT_NOTE"
	.sectionflags	@"SHF_NOTE_NV_TKINFO"
	.tkinfo
        /*0018*/ 	.word	0x00000002
        /*0030*/ 	.string	""
        /*0030*/ 	.string	"ptxas"
        /*0030*/ 	.string	"Cuda compilation tools, release 13.0, V13.0.88"
        /*0030*/ 	.string	"Build cuda_13.0.r13.0/compiler.36424714_0"
        /*0030*/ 	.string	"-v  -suppress-debug-info  -lineinfo  -arch sm_90a "



//--------------------- .note.nv.cuinfo           --------------------------
	.section	.note.nv.cuinfo,"",@"SHT_NOTE"
	.sectionflags	@"SHF_NOTE_NV_CUINFO"
        /*0018*/ 	.short	0x0002
        /*001a*/ 	.short	0x005a
        /*001c*/ 	.short	0x0082
	.zero		2


//--------------------- .nv.info                  --------------------------
	.section	.nv.info,"",@"SHT_CUDA_INFO"
	.align	4


	//----- nvinfo : EIATTR_REGCOUNT
	.align		4
        /*0000*/ 	.byte	0x04, 0x2f
        /*0002*/ 	.short	(.L_2 - .L_1)
	.align		4
.L_1:
        /*0004*/ 	.word	index@(attn_fwd)
        /*0008*/ 	.word	0x000000ff


	//----- nvinfo : EIATTR_FRAME_SIZE
	.align		4
.L_2:
        /*000c*/ 	.byte	0x04, 0x11
        /*000e*/ 	.short	(.L_4 - .L_3)
	.align		4
.L_3:
        /*0010*/ 	.word	index@(attn_fwd)
        /*0014*/ 	.word	0x00000070


	//----- nvinfo : EIATTR_MIN_STACK_SIZE
	.align		4
.L_4:
        /*0018*/ 	.byte	0x04, 0x12
        /*001a*/ 	.short	(.L_6 - .L_5)
	.align		4
.L_5:
        /*001c*/ 	.word	index@(attn_fwd)
        /*0020*/ 	.word	0x00000070
.L_6:


//--------------------- .nv.compat                --------------------------
	.section	.nv.compat,"",@"SHT_CUDA_COMPAT_INFO"
	.align	4
        /*0000*/ 	.byte	0x02, 0x09, 0x01, 0x00, 0x02, 0x02, 0x04, 0x00, 0x02, 0x05, 0x05, 0x00, 0x03, 0x07, 0x01, 0x01
        /*0010*/ 	.byte	0x02, 0x03, 0x00, 0x00, 0x02, 0x06, 0x01, 0x00, 0x04, 0x0b, 0x08, 0x00, 0x00, 0x00, 0x00, 0x00
        /*0020*/ 	.byte	0x00, 0x00, 0x00, 0x00


//--------------------- .nv.info.attn_fwd         --------------------------
	.section	.nv.info.attn_fwd,"",@"SHT_CUDA_INFO"
	.sectionflags	@""
	.align	4


	//----- nvinfo : EIATTR_CUDA_API_VERSION
	.align		4
        /*0000*/ 	.byte	0x04, 0x37
        /*0002*/ 	.short	(.L_8 - .L_7)
.L_7:
        /*0004*/ 	.word	0x00000082


	//----- nvinfo : EIATTR_KPARAM_INFO
	.align		4
.L_8:
        /*0008*/ 	.byte	0x04, 0x17
        /*000a*/ 	.short	(.L_10 - .L_9)
.L_9:
        /*000c*/ 	.word	0x00000000
        /*0010*/ 	.short	0x0019
        /*0012*/ 	.short	0x0080
        /*0014*/ 	.byte	0x00, 0xf4, 0x21, 0x00


	//----- nvinfo : EIATTR_KPARAM_INFO
	.align		4
.L_10:
        /*0018*/ 	.byte	0x04, 0x17
        /*001a*/ 	.short	(.L_12 - .L_11)
.L_11:
        /*001c*/ 	.word	0x00000000
        /*0020*/ 	.short	0x0018
        /*0022*/ 	.short	0x0078
        /*0024*/ 	.byte	0x00, 0xf4, 0x21, 0x00


	//----- nvinfo : EIATTR_KPARAM_INFO
	.align		4
.L_12:
        /*0028*/ 	.byte	0x04, 0x17
        /*002a*/ 	.short	(.L_14 - .L_13)
.L_13:
        /*002c*/ 	.word	0x00000000
        /*0030*/ 	.short	0x0017
        /*0032*/ 	.short	0x0070
        /*0034*/ 	.byte	0x00, 0xf0, 0x11, 0x00


	//----- nvinfo : EIATTR_KPARAM_INFO
	.align		4
.L_14:
        /*0038*/ 	.byte	0x04, 0x17
        /*003a*/ 	.short	(.L_16 - .L_15)
.L_15:
        /*003c*/ 	.word	0x00000000
        /*0040*/ 	.short	0x0016
        /*0042*/ 	.short	0x006c
        /*0044*/ 	.byte	0x00, 0xf0, 0x11, 0x00


	//----- nvinfo : EIATTR_KPARAM_INFO
	.align		4
.L_16:
        /*0048*/ 	.byte	0x04, 0x17
        /*004a*/ 	.short	(.L_18 - .L_17)
.L_17:
        /*004c*/ 	.word	0x00000000
        /*0050*/ 	.short	0x0015
        /*0052*/ 	.short	0x0068
        /*0054*/ 	.byte	0x00, 0xf0, 0x11, 0x00


	//----- nvinfo : EIATTR_KPARAM_INFO
	.align		4
.L_18:
        /*0058*/ 	.byte	0x04, 0x17
        /*005a*/ 	.short	(.L_20 - .L_19)
.L_19:
        /*005c*/ 	.word	0x00000000
        /*0060*/ 	.short	0x0014
        /*0062*/ 	.short	0x0064
        /*0064*/ 	.byte	0x00, 0xf0, 0x11, 0x00


	//----- nvinfo : EIATTR_KPARAM_INFO
	.align		4
.L_20:
        /*0068*/ 	.byte	0x04, 0x17
        /*006a*/ 	.short	(.L_22 - .L_21)
.L_21:
        /*006c*/ 	.word	0x00000000
        /*0070*/ 	.short	0x0013
        /*0072*/ 	.short	0x0060
        /*0074*/ 	.byte	0x00, 0xf0, 0x11, 0x00


	//----- nvinfo : EIATTR_KPARAM_INFO
	.align		4
.L_22:
        /*0078*/ 	.byte	0x04, 0x17
        /*007a*/ 	.short	(.L_24 - .L_23)
.L_23:
        /*007c*/ 	.word	0x00000000
        /*0080*/ 	.short	0x0012
        /*0082*/ 	.short	0x005c
        /*0084*/ 	.byte	0x00, 0xf0, 0x11, 0x00


	//----- nvinfo : EIATTR_KPARAM_INFO
	.align		4
.L_24:
        /*0088*/ 	.byte	0x04, 0x17
        /*008a*/ 	.short	(.L_26 - .L_25)
.L_25:
        /*008c*/ 	.word	0x00000000
        /*0090*/ 	.short	0x0011
        /*0092*/ 	.short	0x0058
        /*0094*/ 	.byte	0x00, 0xf0, 0x11, 0x00


	//----- nvinfo : EIATTR_KPARAM_INFO
	.align		4
.L_26:
        /*0098*/ 	.byte	0x04, 0x17
        /*009a*/ 	.short	(.L_28 - .L_27)
.L_27:
        /*009c*/ 	.word	0x00000000
        /*00a0*/ 	.short	0x0010
        /*00a2*/ 	.short	0x0054
        /*00a4*/ 	.byte	0x00, 0xf0, 0x11, 0x00


	//----- nvinfo : EIATTR_KPARAM_INFO
	.align		4
.L_28:
        /*00a8*/ 	.byte	0x04, 0x17
        /*00aa*/ 	.short	(.L_30 - .L_29)
.L_29:
        /*00ac*/ 	.word	0x00000000
        /*00b0*/ 	.short	0x000f
        /*00b2*/ 	.short	0x0050
        /*00b4*/ 	.byte	0x00, 0xf0, 0x11, 0x00


	//----- nvinfo : EIATTR_KPARAM_INFO
	.align		4
.L_30:
        /*00b8*/ 	.byte	0x04, 0x17
        /*00ba*/ 	.short	(.L_32 - .L_31)
.L_31:
        /*00bc*/ 	.word	0x00000000
        /*00c0*/ 	.short	0x000e
        /*00c2*/ 	.short	0x004c
        /*00c4*/ 	.byte	0x00, 0xf0, 0x11, 0x00


	//----- nvinfo : EIATTR_KPARAM_INFO
	.align		4
.L_32:
        /*00c8*/ 	.byte	0x04, 0x17
        /*00ca*/ 	.short	(.L_34 - .L_33)
.L_33:
        /*00cc*/ 	.word	0x00000000
        /*00d0*/ 	.short	0x000d
        /*00d2*/ 	.short	0x0048
        /*00d4*/ 	.byte	0x00, 0xf0, 0x11, 0x00


	//----- nvinfo : EIATTR_KPARAM_INFO
	.align		4
.L_34:
        /*00d8*/ 	.byte	0x04, 0x17
        /*00da*/ 	.short	(.L_36 - .L_35)
.L_35:
        /*00dc*/ 	.word	0x00000000
        /*00e0*/ 	.short	0x000c
        /*00e2*/ 	.short	0x0044
        /*00e4*/ 	.byte	0x00, 0xf0, 0x11, 0x00


	//----- nvinfo : EIATTR_KPARAM_INFO
	.align		4
.L_36:
        /*00e8*/ 	.byte	0x04, 0x17
        /*00ea*/ 	.short	(.L_38 - .L_37)
.L_37:
        /*00ec*/ 	.word	0x00000000
        /*00f0*/ 	.short	0x000b
        /*00f2*/ 	.short	0x0040
        /*00f4*/ 	.byte	0x00, 0xf0, 0x11, 0x00


	//----- nvinfo : EIATTR_KPARAM_INFO
	.align		4
.L_38:
        /*00f8*/ 	.byte	0x04, 0x17
        /*00fa*/ 	.short	(.L_40 - .L_39)
.L_39:
        /*00fc*/ 	.word	0x00000000
        /*0100*/ 	.short	0x000a
        /*0102*/ 	.short	0x003c
        /*0104*/ 	.byte	0x00, 0xf0, 0x11, 0x00


	//----- nvinfo : EIATTR_KPARAM_INFO
	.align		4
.L_40:
        /*0108*/ 	.byte	0x04, 0x17
        /*010a*/ 	.short	(.L_42 - .L_41)
.L_41:
        /*010c*/ 	.word	0x00000000
        /*0110*/ 	.short	0x0009
        /*0112*/ 	.short	0x0038
        /*0114*/ 	.byte	0x00, 0xf0, 0x11, 0x00


	//----- nvinfo : EIATTR_KPARAM_INFO
	.align		4
.L_42:
        /*0118*/ 	.byte	0x04, 0x17
        /*011a*/ 	.short	(.L_44 - .L_43)
.L_43:
        /*011c*/ 	.word	0x00000000
        /*0120*/ 	.short	0x0008
        /*0122*/ 	.short	0x0034
        /*0124*/ 	.byte	0x00, 0xf0, 0x11, 0x00


	//----- nvinfo : EIATTR_KPARAM_INFO
	.align		4
.L_44:
        /*0128*/ 	.byte	0x04, 0x17
        /*012a*/ 	.short	(.L_46 - .L_45)
.L_45:
        /*012c*/ 	.word	0x00000000
        /*0130*/ 	.short	0x0007
        /*0132*/ 	.short	0x0030
        /*0134*/ 	.byte	0x00, 0xf0, 0x11, 0x00


	//----- nvinfo : EIATTR_KPARAM_INFO
	.align		4
.L_46:
        /*0138*/ 	.byte	0x04, 0x17
        /*013a*/ 	.short	(.L_48 - .L_47)
.L_47:
        /*013c*/ 	.word	0x00000000
        /*0140*/ 	.short	0x0006
        /*0142*/ 	.short	0x002c
        /*0144*/ 	.byte	0x00, 0xf0, 0x11, 0x00


	//----- nvinfo : EIATTR_KPARAM_INFO
	.align		4
.L_48:
        /*0148*/ 	.byte	0x04, 0x17
        /*014a*/ 	.short	(.L_50 - .L_49)
.L_49:
        /*014c*/ 	.word	0x00000000
        /*0150*/ 	.short	0x0005
        /*0152*/ 	.short	0x0028
        /*0154*/ 	.byte	0x00, 0xf0, 0x11, 0x00


	//----- nvinfo : EIATTR_KPARAM_INFO
	.align		4
.L_50:
        /*0158*/ 	.byte	0x04, 0x17
        /*015a*/ 	.short	(.L_52 - .L_51)
.L_51:
        /*015c*/ 	.word	0x00000000
        /*0160*/ 	.short	0x0004
        /*0162*/ 	.short	0x0020
        /*0164*/ 	.byte	0x00, 0xf4, 0x21, 0x00


	//----- nvinfo : EIATTR_KPARAM_INFO
	.align		4
.L_52:
        /*0168*/ 	.byte	0x04, 0x17
        /*016a*/ 	.short	(.L_54 - .L_53)
.L_53:
        /*016c*/ 	.word	0x00000000
        /*0170*/ 	.short	0x0003
        /*0172*/ 	.short	0x0018
        /*0174*/ 	.byte	0x00, 0xf4, 0x21, 0x00


	//----- nvinfo : EIATTR_KPARAM_INFO
	.align		4
.L_54:
        /*0178*/ 	.byte	0x04, 0x17
        /*017a*/ 	.short	(.L_56 - .L_55)
.L_55:
        /*017c*/ 	.word	0x00000000
        /*0180*/ 	.short	0x0002
        /*0182*/ 	.short	0x0010
        /*0184*/ 	.byte	0x00, 0xf4, 0x21, 0x00


	//----- nvinfo : EIATTR_KPARAM_INFO
	.align		4
.L_56:
        /*0188*/ 	.byte	0x04, 0x17
        /*018a*/ 	.short	(.L_58 - .L_57)
.L_57:
        /*018c*/ 	.word	0x00000000
        /*0190*/ 	.short	0x0001
        /*0192*/ 	.short	0x0008
        /*0194*/ 	.byte	0x00, 0xf4, 0x21, 0x00


	//----- nvinfo : EIATTR_KPARAM_INFO
	.align		4
.L_58:
        /*0198*/ 	.byte	0x04, 0x17
        /*019a*/ 	.short	(.L_60 - .L_59)
.L_59:
        /*019c*/ 	.word	0x00000000
        /*01a0*/ 	.short	0x0000
        /*01a2*/ 	.short	0x0000
        /*01a4*/ 	.byte	0x00, 0xf4, 0x21, 0x00


	//----- nvinfo : EIATTR_SPARSE_MMA_MASK
	.align		4
.L_60:
        /*01a8*/ 	.byte	0x03, 0x50
        /*01aa*/ 	.short	0x0000


	//----- nvinfo : EIATTR_MAXREG_COUNT
	.align		4
        /*01ac*/ 	.byte	0x03, 0x1b
        /*01ae*/ 	.short	0x00ff


	//----- nvinfo : EIATTR_NUM_BARRIERS
	.align		4
        /*01b0*/ 	.byte	0x02, 0x4c
        /*01b2*/ 	.byte	0x01
	.zero		1


	//----- nvinfo : EIATTR_ANNOTATIONS
	.align		4
        /*01b4*/ 	.byte	0x04, 0x55
        /*01b6*/ 	.short	(.L_62 - .L_61)


	//   ....[0]....
.L_61:
        /*01b8*/ 	.word	0x00000001
        /*01bc*/ 	.byte	0x60, 0x1b, 0x00, 0x00, 0x01, 0x00, 0x00, 0x00, 0xe0, 0x25, 0x00, 0x00, 0x01, 0x00, 0x00, 0x00
        /* <DEDUP_REMOVED lines=13> */
        /*029c*/ 	.byte	0xa0, 0x4f, 0x00, 0x00, 0x01, 0x00, 0x00, 0x00, 0x40, 0x52, 0x00, 0x00


	//----- nvinfo : EIATTR_MERCURY_ISA_VERSION
	.align		4
.L_62:
        /*02a8*/ 	.byte	0x03, 0x5f
        /*02aa*/ 	.short	0x0101


	//----- nvinfo : EIATTR_COOP_GROUP_MASK_REGIDS
	.align		4
        /*02ac*/ 	.byte	0x04, 0x29
        /*02ae*/ 	.short	(.L_64 - .L_63)


	//   ....[0]....
.L_63:
        /*02b0*/ 	.word	0xffffffff


	//   ....[1]....
        /*02b4*/ 	.word	0xffffffff


	//   ....[2]....
        /*02b8*/ 	.word	0xffffffff


	//   ....[3]....
        /*02bc*/ 	.word	0xffffffff


	//   ....[4]....
        /*02c0*/ 	.word	0xffffffff


	//   ....[5]....
        /*02c4*/ 	.word	0xffffffff


	//   ....[6]....
        /*02c8*/ 	.word	0xffffffff


	//   ....[7]....
        /*02cc*/ 	.word	0xffffffff


	//----- nvinfo : EIATTR_COOP_GROUP_INSTR_OFFSETS
	.align		4
.L_64:
        /*02d0*/ 	.byte	0x04, 0x28
        /*02d2*/ 	.short	(.L_66 - .L_65)


	//   ....[0]....
.L_65:
        /*02d4*/ 	.word	0x00005000


	//   ....[1]....
        /*02d8*/ 	.word	0x00005220


	//   ....[2]....
        /*02dc*/ 	.word	0x00005250


	//   ....[3]....
        /*02e0*/ 	.word	0x00005270


	//   ....[4]....
        /*02e4*/ 	.word	0x00005ef0


	//   ....[5]....
        /*02e8*/ 	.word	0x00005f00


	//   ....[6]....
        /*02ec*/ 	.word	0x00005f50


	//   ....[7]....
        /*02f0*/ 	.word	0x00005f70


	//----- nvinfo : EIATTR_EXIT_INSTR_OFFSETS
	.align		4
.L_66:
        /*02f4*/ 	.byte	0x04, 0x1c
        /*02f6*/ 	.short	(.L_68 - .L_67)


	//   ....[0]....
.L_67:
        /*02f8*/ 	.word	0x00008df0


	//   ....[1]....
        /*02fc*/ 	.word	0x00008ea0


	//----- nvinfo : EIATTR_REQNTID
	.align		4
.L_68:
        /*0300*/ 	.byte	0x04, 0x10
        /*0302*/ 	.short	(.L_70 - .L_69)
.L_69:
        /*0304*/ 	.word	0x00000100
        /*0308*/ 	.word	0x00000001
        /*030c*/ 	.word	0x00000001


	//----- nvinfo : EIATTR_CBANK_PARAM_SIZE
	.align		4
.L_70:
        /*0310*/ 	.byte	0x03, 0x19
        /*0312*/ 	.short	0x0088


	//----- nvinfo : EIATTR_PARAM_CBANK
	.align		4
        /*0314*/ 	.byte	0x04, 0x0a
        /*0316*/ 	.short	(.L_72 - .L_71)
	.align		4
.L_71:
        /*0318*/ 	.word	index@(.nv.constant0.attn_fwd)
        /*031c*/ 	.short	0x0210
        /*031e*/ 	.short	0x0088


	//----- nvinfo : EIATTR_SW_WAR
	.align		4
.L_72:
        /*0320*/ 	.byte	0x04, 0x36
        /*0322*/ 	.short	(.L_74 - .L_73)
.L_73:
        /*0324*/ 	.word	0x00000008
.L_74:


//--------------------- .nv.callgraph             --------------------------
	.section	.nv.callgraph,"",@"SHT_CUDA_CALLGRAPH"
	.align	4
	.sectionentsize	8
	.align		4
        /*0000*/ 	.word	0x00000000
	.align		4
        /*0004*/ 	.word	0xffffffff
	.align		4
        /*0008*/ 	.word	0x00000000
	.align		4
        /*000c*/ 	.word	0xfffffffe
	.align		4
        /*0010*/ 	.word	0x00000000
	.align		4
        /*0014*/ 	.word	0xfffffffd
	.align		4
        /*0018*/ 	.word	0x00000000
	.align		4
        /*001c*/ 	.word	0xfffffffc


//--------------------- .nv.constant4             --------------------------
	.section	.nv.constant4,"a",@progbits
	.align	8
	.align		8
.nv.constant4:
        /*0000*/ 	.dword	_$_str


//--------------------- .text.attn_fwd            --------------------------
	.section	.text.attn_fwd,"ax",@progbits
	.align	128
        .global         attn_fwd
        .type           attn_fwd,@function
        .size           attn_fwd,(.L_x_3 - attn_fwd)
        .other          attn_fwd,@"STO_CUDA_ENTRY STV_DEFAULT"
attn_fwd:
.text.attn_fwd:
[----:B------:R-:W0:Y:S01]  /*0000*/  LDC R1, c[0x0][0x28] ;  /* 0x00000a00ff017b82 */ /* 0x000e220000000800 */
[----:B------:R-:W1:Y:S07]  /*0010*/  S2R R2, SR_CTAID.X ;  /* 0x0000000000027919 */ /* 0x000e6e0000002500 */
[----:B------:R-:W2:Y:S01]  /*0020*/  LDC.64 R8, c[0x0][0x240] ;  /* 0x00009000ff087b82 */ /* 0x000ea20000000a00 */
[----:B------:R-:W-:Y:S01]  /*0030*/  ULDC.64 UR60, c[0x0][0x208] ;  /* 0x00008200003c7ab9 */ /* 0x000fe20000000a00 */
[----:B0-----:R-:W-:Y:S01]  /*0040*/  VIADD R1, R1, 0xffffff90 ;  /* 0xffffff9001017836 */ /* 0x001fe20000000000 */
[----:B------:R-:W0:Y:S01]  /*0050*/  S2R R109, SR_TID.X ;  /* 0x00000000006d7919 */ /* 0x000e220000002100 */
[----:B------:R-:W2:Y:S04]  /*0060*/  S2R R111, SR_CTAID.Y ;  /* 0x00000000006f7919 */ /* 0x000ea80000002600 */
[----:B------:R-:W3:Y:S08]  /*0070*/  LDC R5, c[0x0][0x248] ;  /* 0x00009200ff057b82 */ /* 0x000ef00000000800 */
[----:B------:R-:W4:Y:S01]  /*0080*/  LDC.64 R12, c[0x0][0x210] ;  /* 0x00008400ff0c7b82 */ /* 0x000f220000000a00 */
[----:B-1----:R-:W-:Y:S01]  /*0090*/  IMAD.SHL.U32 R2, R2, 0x40, RZ ;  /* 0x0000004002027824 */ /* 0x002fe200078e00ff */
[----:B0-----:R-:W-:-:S04]  /*00a0*/  SHF.R.U32.HI R6, RZ, 0x6, R109 ;  /* 0x00000006ff067819 */ /* 0x001fc8000001166d */
[----:B------:R-:W-:Y:S02]  /*00b0*/  LOP3.LUT R3, R2, 0x3f, R109, 0xf8, !PT ;  /* 0x0000003f02037812 */ /* 0x000fe400078ef86d */
[----:B------:R-:W-:Y:S01]  /*00c0*/  SGXT.U32 R6, R6, 0x2 ;  /* 0x000000020606781a */ /* 0x000fe20000000000 */
[----:B--2---:R-:W-:Y:S02]  /*00d0*/  IMAD R0, R111, R8, RZ ;  /* 0x000000086f007224 */ /* 0x004fe400078e02ff */
[----:B------:R-:W-:Y:S02]  /*00e0*/  IMAD R4, R3, R9, RZ ;  /* 0x0000000903047224 */ /* 0x000fe400078e02ff */
[----:B---3--:R-:W-:Y:S02]  /*00f0*/  IMAD R9, R6, R5, RZ ;  /* 0x0000000506097224 */ /* 0x008fe400078e02ff */
[----:B------:R-:W-:Y:S02]  /*0100*/  IMAD.SHL.U32 R3, R0, 0x2, RZ ;  /* 0x0000000200037824 */ /* 0x000fe400078e00ff */
[----:B------:R-:W-:-:S02]  /*0110*/  IMAD.SHL.U32 R6, R4, 0x2, RZ ;  /* 0x0000000204067824 */ /* 0x000fc400078e00ff */
[----:B------:R-:W-:-:S04]  /*0120*/  IMAD.HI R0, R0, 0x2, RZ ;  /* 0x0000000200007827 */ /* 0x000fc800078e02ff */
[----:B------:R-:W-:Y:S01]  /*0130*/  IMAD.HI R7, R4, 0x2, RZ ;  /* 0x0000000204077827 */ /* 0x000fe200078e02ff */
[----:B----4-:R-:W-:-:S03]  /*0140*/  IADD3 R4, P0, P1, R6, R12, R3 ;  /* 0x0000000c06047210 */ /* 0x010fc6000791e003 */
[----:B------:R-:W-:Y:S01]  /*0150*/  IMAD R11, R5, 0x4, R9 ;  /* 0x00000004050b7824 */ /* 0x000fe200078e0209 */
[----:B------:R-:W-:Y:S02]  /*0160*/  IADD3.X R0, R7, R13, R0, P0, P1 ;  /* 0x0000000d07007210 */ /* 0x000fe400007e2400 */
[----:B------:R-:W-:Y:S01]  /*0170*/  LEA R8, P0, R9, R4, 0x1 ;  /* 0x0000000409087211 */ /* 0x000fe200078008ff */
[----:B------:R-:W-:-:S03]  /*0180*/  IMAD R3, R5, 0x4, R11 ;  /* 0x0000000405037824 */ /* 0x000fc600078e020b */
[----:B------:R-:W-:Y:S01]  /*0190*/  LEA.HI.X.SX32 R9, R9, R0, 0x1, P0 ;  /* 0x0000000009097211 */ /* 0x000fe200000f0eff */
[----:B------:R-:W-:Y:S01]  /*01a0*/  IMAD R15, R5, 0x4, R3 ;  /* 0x00000004050f7824 */ /* 0x000fe200078e0203 */
[-C--:B------:R-:W-:Y:S02]  /*01b0*/  LEA R10, P0, R11, R4.reuse, 0x1 ;  /* 0x000000040b0a7211 */ /* 0x080fe400078008ff */
[----:B------:R-:W-:Y:S01]  /*01c0*/  LEA R12, P1, R3, R4, 0x1 ;  /* 0x00000004030c7211 */ /* 0x000fe200078208ff */
[----:B------:R-:W-:Y:S01]  /*01d0*/  IMAD R17, R5, 0x4, R15 ;  /* 0x0000000405117824 */ /* 0x000fe200078e020f */
[----:B------:R-:W-:Y:S02]  /*01e0*/  LEA.HI.X.SX32 R11, R11, R0, 0x1, P0 ;  /* 0x000000000b0b7211 */ /* 0x000fe400000f0eff */
[----:B------:R-:W-:Y:S01]  /*01f0*/  LEA R14, P0, R15, R4, 0x1 ;  /* 0x000000040f0e7211 */ /* 0x000fe200078008ff */
[----:B------:R-:W-:Y:S01]  /*0200*/  IMAD R19, R5, 0x4, R17 ;  /* 0x0000000405137824 */ /* 0x000fe200078e0211 */
[-C--:B------:R-:W-:Y:S01]  /*0210*/  LEA.HI.X.SX32 R13, R3, R0.reuse, 0x1, P1 ;  /* 0x00000000030d7211 */ /* 0x080fe200008f0eff */
[----:B------:R-:W2:Y:S01]  /*0220*/  LDG.E.U16 R6, desc[UR60][R10.64] ;  /* 0x0000003c0a067981 */ /* 0x000ea2000c1e1500 */
[----:B------:R-:W-:Y:S01]  /*0230*/  LEA.HI.X.SX32 R15, R15, R0, 0x1, P0 ;  /* 0x000000000f0f7211 */ /* 0x000fe200000f0eff */
[----:B------:R-:W-:Y:S01]  /*0240*/  IMAD R21, R5, 0x4, R19 ;  /* 0x0000000405157824 */ /* 0x000fe200078e0213 */
[----:B------:R-:W-:Y:S01]  /*0250*/  LEA R16, P0, R17, R4, 0x1 ;  /* 0x0000000411107211 */ /* 0x000fe200078008ff */
[----:B------:R0:W3:Y:S02]  /*0260*/  LDG.E.U16 R7, desc[UR60][R12.64] ;  /* 0x0000003c0c077981 */ /* 0x0000e4000c1e1500 */
[----:B------:R-:W-:Y:S01]  /*0270*/  IMAD R23, R5, 0x4, R21 ;  /* 0x0000000405177824 */ /* 0x000fe200078e0215 */
[----:B------:R-:W-:Y:S01]  /*0280*/  LEA.HI.X.SX32 R17, R17, R0, 0x1, P0 ;  /* 0x0000000011117211 */ /* 0x000fe200000f0eff */
[----:B------:R-:W4:Y:S01]  /*0290*/  LDG.E.U16 R3, desc[UR60][R8.64] ;  /* 0x0000003c08037981 */ /* 0x000f22000c1e1500 */
[----:B------:R-:W-:Y:S01]  /*02a0*/  LEA R18, P0, R19, R4, 0x1 ;  /* 0x0000000413127211 */ /* 0x000fe200078008ff */
[----:B------:R-:W-:-:S03]  /*02b0*/  IMAD R25, R5, 0x4, R23 ;  /* 0x0000000405197824 */ /* 0x000fc600078e0217 */
[----:B------:R-:W-:Y:S02]  /*02c0*/  LEA.HI.X.SX32 R19, R19, R0, 0x1, P0 ;  /* 0x0000000013137211 */ /* 0x000fe400000f0eff */
[C---:B0-----:R-:W-:Y:S01]  /*02d0*/  LEA R12, P0, R23.reuse, R4, 0x1 ;  /* 0x00000004170c7211 */ /* 0x041fe200078008ff */
[----:B------:R0:W5:Y:S03]  /*02e0*/  LDG.E.U16 R8, desc[UR60][R14.64] ;  /* 0x0000003c0e087981 */ /* 0x000166000c1e1500 */
[----:B------:R-:W-:Y:S01]  /*02f0*/  LEA.HI.X.SX32 R13, R23, R0, 0x1, P0 ;  /* 0x00000000170d7211 */ /* 0x000fe200000f0eff */
[----:B------:R-:W-:Y:S01]  /*0300*/  IMAD R23, R5, 0x4, R25 ;  /* 0x0000000405177824 */ /* 0x000fe200078e0219 */
[-C--:B------:R-:W-:Y:S01]  /*0310*/  LEA R20, P1, R21, R4.reuse, 0x1 ;  /* 0x0000000415147211 */ /* 0x080fe200078208ff */
[----:B------:R1:W2:Y:S04]  /*0320*/  LDG.E.U16 R9, desc[UR60][R16.64] ;  /* 0x0000003c10097981 */ /* 0x0002a8000c1e1500 */
[----:B------:R1:W5:Y:S01]  /*0330*/  LDG.E.U16 R10, desc[UR60][R18.64] ;  /* 0x0000003c120a7981 */ /* 0x000362000c1e1500 */
[----:B0-----:R-:W-:-:S03]  /*0340*/  LEA R14, P0, R25, R4, 0x1 ;  /* 0x00000004190e7211 */ /* 0x001fc600078008ff */
[----:B------:R-:W5:Y:S01]  /*0350*/  LDG.E.U16 R30, desc[UR60][R12.64] ;  /* 0x0000003c0c1e7981 */ /* 0x000f62000c1e1500 */
[-C--:B------:R-:W-:Y:S01]  /*0360*/  LEA.HI.X.SX32 R15, R25, R0.reuse, 0x1, P0 ;  /* 0x00000000190f7211 */ /* 0x080fe200000f0eff */
[----:B------:R-:W-:Y:S01]  /*0370*/  IMAD R25, R5, 0x4, R23 ;  /* 0x0000000405197824 */ /* 0x000fe200078e0217 */
[----:B------:R-:W-:Y:S02]  /*0380*/  LEA.HI.X.SX32 R21, R21, R0, 0x1, P1 ;  /* 0x0000000015157211 */ /* 0x000fe400008f0eff */
[----:B-1----:R-:W-:Y:S01]  /*0390*/  LEA R16, P0, R23, R4, 0x1 ;  /* 0x0000000417107211 */ /* 0x002fe200078008ff */
[----:B------:R-:W-:Y:S01]  /*03a0*/  IMAD R27, R5, 0x4, R25 ;  /* 0x00000004051b7824 */ /* 0x000fe200078e0219 */
[----:B------:R-:W5:Y:S02]  /*03b0*/  LDG.E.U16 R49, desc[UR60][R14.64] ;  /* 0x0000003c0e317981 */ /* 0x000f64000c1e1500 */
[----:B------:R-:W-:Y:S02]  /*03c0*/  LEA.HI.X.SX32 R17, R23, R0, 0x1, P0 ;  /* 0x0000000017117211 */ /* 0x000fe400000f0eff */
[----:B------:R0:W5:Y:S01]  /*03d0*/  LDG.E.U16 R11, desc[UR60][R20.64] ;  /* 0x0000003c140b7981 */ /* 0x000162000c1e1500 */
[----:B------:R-:W-:-:S02]  /*03e0*/  LEA R18, P0, R27, R4, 0x1 ;  /* 0x000000041b127211 */ /* 0x000fc400078008ff */
[----:B------:R-:W-:Y:S01]  /*03f0*/  LEA R22, P1, R25, R4, 0x1 ;  /* 0x0000000419167211 */ /* 0x000fe200078208ff */
[----:B------:R-:W5:Y:S01]  /*0400*/  LDG.E.U16 R32, desc[UR60][R16.64] ;  /* 0x0000003c10207981 */ /* 0x000f62000c1e1500 */
[-C--:B------:R-:W-:Y:S01]  /*0410*/  LEA.HI.X.SX32 R19, R27, R0.reuse, 0x1, P0 ;  /* 0x000000001b137211 */ /* 0x080fe200000f0eff */
[----:B0-----:R-:W-:Y:S01]  /*0420*/  IMAD R21, R5, 0x4, R27 ;  /* 0x0000000405157824 */ /* 0x001fe200078e021b */
[----:B------:R-:W-:-:S03]  /*0430*/  LEA.HI.X.SX32 R23, R25, R0, 0x1, P1 ;  /* 0x0000000019177211 */ /* 0x000fc600008f0eff */
[----:B------:R-:W5:Y:S01]  /*0440*/  LDG.E.U16 R34, desc[UR60][R18.64] ;  /* 0x0000003c12227981 */ /* 0x000f62000c1e1500 */
[----:B------:R-:W-:Y:S01]  /*0450*/  IMAD R25, R5, 0x4, R21 ;  /* 0x0000000405197824 */ /* 0x000fe200078e0215 */
[C---:B------:R-:W-:Y:S02]  /*0460*/  LEA R12, P0, R21.reuse, R4, 0x1 ;  /* 0x00000004150c7211 */ /* 0x040fe400078008ff */
[----:B------:R0:W5:Y:S02]  /*0470*/  LDG.E.U16 R51, desc[UR60][R22.64] ;  /* 0x0000003c16337981 */ /* 0x000164000c1e1500 */
[----:B------:R-:W-:Y:S01]  /*0480*/  LEA.HI.X.SX32 R13, R21, R0, 0x1, P0 ;  /* 0x00000000150d7211 */ /* 0x000fe200000f0eff */
[----:B------:R-:W-:Y:S01]  /*0490*/  IMAD R21, R5, 0x4, R25 ;  /* 0x0000000405157824 */ /* 0x000fe200078e0219 */
[----:B------:R-:W-:-:S03]  /*04a0*/  LEA R14, P0, R25, R4, 0x1 ;  /* 0x00000004190e7211 */ /* 0x000fc600078008ff */
[----:B------:R-:W-:Y:S01]  /*04b0*/  IMAD R27, R5, 0x4, R21 ;  /* 0x00000004051b7824 */ /* 0x000fe200078e0215 */
[----:B------:R-:W-:Y:S01]  /*04c0*/  LEA.HI.X.SX32 R15, R25, R0, 0x1, P0 ;  /* 0x00000000190f7211 */ /* 0x000fe200000f0eff */
[----:B------:R1:W5:Y:S02]  /*04d0*/  LDG.E.U16 R53, desc[UR60][R12.64] ;  /* 0x0000003c0c357981 */ /* 0x000364000c1e1500 */
[----:B0-----:R-:W-:Y:S01]  /*04e0*/  IMAD R23, R5, 0x4, R27 ;  /* 0x0000000405177824 */ /* 0x001fe200078e021b */
[C---:B------:R-:W-:Y:S01]  /*04f0*/  LEA R16, P0, R27.reuse, R4, 0x1 ;  /* 0x000000041b107211 */ /* 0x040fe200078008ff */
[----:B------:R0:W5:Y:S03]  /*0500*/  LDG.E.U16 R36, desc[UR60][R14.64] ;  /* 0x0000003c0e247981 */ /* 0x000166000c1e1500 */
[----:B------:R-:W-:Y:S01]  /*0510*/  LEA.HI.X.SX32 R17, R27, R0, 0x1, P0 ;  /* 0x000000001b117211 */ /* 0x000fe200000f0eff */
[----:B------:R-:W-:Y:S01]  /*0520*/  IMAD R25, R5, 0x4, R23 ;  /* 0x0000000405197824 */ /* 0x000fe200078e0217 */
[----:B------:R-:W-:-:S02]  /*0530*/  LEA R18, P0, R23, R4, 0x1 ;  /* 0x0000000417127211 */ /* 0x000fc400078008ff */
[----:B------:R-:W-:Y:S01]  /*0540*/  LEA R20, P1, R21, R4, 0x1 ;  /* 0x0000000415147211 */ /* 0x000fe200078208ff */
[----:B------:R-:W5:Y:S01]  /*0550*/  LDG.E.U16 R38, desc[UR60][R16.64] ;  /* 0x0000003c10267981 */ /* 0x000f62000c1e1500 */
[-C--:B------:R-:W-:Y:S01]  /*0560*/  LEA.HI.X.SX32 R19, R23, R0.reuse, 0x1, P0 ;  /* 0x0000000017137211 */ /* 0x080fe200000f0eff */
[----:B------:R-:W-:Y:S01]  /*0570*/  IMAD R23, R5, 0x4, R25 ;  /* 0x0000000405177824 */ /* 0x000fe200078e0219 */
[----:B------:R-:W-:Y:S02]  /*0580*/  LEA.HI.X.SX32 R21, R21, R0, 0x1, P1 ;  /* 0x0000000015157211 */ /* 0x000fe400008f0eff */
[----:B-1----:R-:W-:Y:S01]  /*0590*/  LEA R12, P0, R25, R4, 0x1 ;  /* 0x00000004190c7211 */ /* 0x002fe200078008ff */
[----:B------:R-:W-:Y:S01]  /*05a0*/  IMAD R27, R5, 0x4, R23 ;  /* 0x00000004051b7824 */ /* 0x000fe200078e0217 */
[----:B------:R-:W5:Y:S02]  /*05b0*/  LDG.E.U16 R57, desc[UR60][R18.64] ;  /* 0x0000003c12397981 */ /* 0x000f64000c1e1500 */
[----:B------:R-:W-:-:S02]  /*05c0*/  LEA.HI.X.SX32 R13, R25, R0, 0x1, P0 ;  /* 0x00000000190d7211 */ /* 0x000fc400000f0eff */
[----:B------:R1:W5:Y:S01]  /*05d0*/  LDG.E.U16 R55, desc[UR60][R20.64] ;  /* 0x0000003c14377981 */ /* 0x000362000c1e1500 */
[-C--:B0-----:R-:W-:Y:S02]  /*05e0*/  LEA R14, P0, R27, R4.reuse, 0x1 ;  /* 0x000000041b0e7211 */ /* 0x081fe400078008ff */
[----:B------:R-:W-:Y:S01]  /*05f0*/  LEA R22, P1, R23, R4, 0x1 ;  /* 0x0000000417167211 */ /* 0x000fe200078208ff */
[----:B------:R-:W5:Y:S01]  /*0600*/  LDG.E.U16 R40, desc[UR60][R12.64] ;  /* 0x0000003c0c287981 */ /* 0x000f62000c1e1500 */
[-C--:B------:R-:W-:Y:S01]  /*0610*/  LEA.HI.X.SX32 R15, R27, R0.reuse, 0x1, P0 ;  /* 0x000000001b0f7211 */ /* 0x080fe200000f0eff */
[----:B-1----:R-:W-:Y:S01]  /*0620*/  IMAD R21, R5, 0x4, R27 ;  /* 0x0000000405157824 */ /* 0x002fe200078e021b */
        /* <DEDUP_REMOVED lines=29> */
[----:B------:R0:W5:Y:S01]  /*0800*/  LDG.E.U16 R48, desc[UR60][R16.64] ;  /* 0x0000003c10307981 */ /* 0x000162000c1e1500 */
        /* <DEDUP_REMOVED lines=13> */
[----:B------:R-:W-:Y:S01]  /*08e0*/  IMAD R25, R5, 0x4, R27 ;  /* 0x0000000405197824 */ /* 0x000fe200078e021b */
[----:B0-----:R-:W-:Y:S01]  /*08f0*/  LEA R16, P0, R27, R4, 0x1 ;  /* 0x000000041b107211 */ /* 0x001fe200078008ff */
[----:B------:R0:W5:Y:S02]  /*0900*/  LDG.E.U16 R52, desc[UR60][R14.64] ;  /* 0x0000003c0e347981 */ /* 0x000164000c1e1500 */
[----:B-1----:R-:W-:Y:S01]  /*0910*/  IMAD R23, R5, 0x4, R25 ;  /* 0x0000000405177824 */ /* 0x002fe200078e0219 */
[----:B------:R-:W-:Y:S02]  /*0920*/  LEA.HI.X.SX32 R17, R27, R0, 0x1, P0 ;  /* 0x000000001b117211 */ /* 0x000fe400000f0eff */
[-C--:B------:R-:W-:Y:S01]  /*0930*/  LEA R18, P0, R25, R4.reuse, 0x1 ;  /* 0x0000000419127211 */ /* 0x080fe200078008ff */
[----:B------:R-:W-:Y:S01]  /*0940*/  IMAD R27, R5, 0x4, R23 ;  /* 0x00000004051b7824 */ /* 0x000fe200078e0217 */
[----:B------:R-:W-:Y:S01]  /*0950*/  LEA R20, P1, R21, R4, 0x1 ;  /* 0x0000000415147211 */ /* 0x000fe200078208ff */
[----:B------:R-:W5:Y:S01]  /*0960*/  LDG.E.U16 R54, desc[UR60][R16.64] ;  /* 0x0000003c10367981 */ /* 0x000f62000c1e1500 */
[-C--:B------:R-:W-:Y:S01]  /*0970*/  LEA.HI.X.SX32 R19, R25, R0.reuse, 0x1, P0 ;  /* 0x0000000019137211 */ /* 0x080fe200000f0eff */
[----:B------:R-:W-:Y:S01]  /*0980*/  IMAD R25, R5, 0x4, R27 ;  /* 0x0000000405197824 */ /* 0x000fe200078e021b */
[----:B------:R-:W-:-:S03]  /*0990*/  LEA.HI.X.SX32 R21, R21, R0, 0x1, P1 ;  /* 0x0000000015157211 */ /* 0x000fc600008f0eff */
[----:B------:R-:W-:Y:S01]  /*09a0*/  IMAD R29, R5, 0x4, R25 ;  /* 0x00000004051d7824 */ /* 0x000fe200078e0219 */
[----:B------:R-:W-:Y:S01]  /*09b0*/  LEA R12, P0, R23, R4, 0x1 ;  /* 0x00000004170c7211 */ /* 0x000fe200078008ff */
[----:B------:R1:W5:Y:S02]  /*09c0*/  LDG.E.U16 R71, desc[UR60][R20.64] ;  /* 0x0000003c14477981 */ /* 0x000364000c1e1500 */
[----:B------:R-:W-:Y:S01]  /*09d0*/  IMAD R31, R5, 0x4, R29 ;  /* 0x00000004051f7824 */ /* 0x000fe200078e021d */
[----:B------:R-:W-:Y:S01]  /*09e0*/  LEA.HI.X.SX32 R13, R23, R0, 0x1, P0 ;  /* 0x00000000170d7211 */ /* 0x000fe200000f0eff */
[----:B------:R1:W5:Y:S01]  /*09f0*/  LDG.E.U16 R73, desc[UR60][R18.64] ;  /* 0x0000003c12497981 */ /* 0x000362000c1e1500 */
[-C--:B0-----:R-:W-:Y:S02]  /*0a00*/  LEA R14, P0, R25, R4.reuse, 0x1 ;  /* 0x00000004190e7211 */ /* 0x081fe400078008ff */
[----:B------:R-:W-:Y:S01]  /*0a10*/  LEA R22, P1, R27, R4, 0x1 ;  /* 0x000000041b167211 */ /* 0x000fe200078208ff */
[----:B------:R-:W5:Y:S01]  /*0a20*/  LDG.E.U16 R56, desc[UR60][R12.64] ;  /* 0x0000003c0c387981 */ /* 0x000f62000c1e1500 */
[----:B-1----:R-:W-:Y:S01]  /*0a30*/  IMAD R21, R5, 0x4, R31 ;  /* 0x0000000405157824 */ /* 0x002fe200078e021f */
[----:B------:R-:W-:-:S03]  /*0a40*/  LEA.HI.X.SX32 R15, R25, R0, 0x1, P0 ;  /* 0x00000000190f7211 */ /* 0x000fc600000f0eff */
[----:B------:R-:W-:Y:S01]  /*0a50*/  IMAD R25, R5, 0x4, R21 ;  /* 0x0000000405197824 */ /* 0x000fe200078e0215 */
[----:B------:R-:W-:Y:S01]  /*0a60*/  LEA.HI.X.SX32 R23, R27, R0, 0x1, P1 ;  /* 0x000000001b177211 */ /* 0x000fe200008f0eff */
[----:B------:R-:W5:Y:S01]  /*0a70*/  LDG.E.U16 R58, desc[UR60][R14.64] ;  /* 0x0000003c0e3a7981 */ /* 0x000f62000c1e1500 */
[----:B------:R-:W-:Y:S01]  /*0a80*/  LEA R16, P0, R29, R4, 0x1 ;  /* 0x000000041d107211 */ /* 0x000fe200078008ff */
[----:B------:R-:W-:Y:S02]  /*0a90*/  IMAD R27, R5, 0x4, R25 ;  /* 0x00000004051b7824 */ /* 0x000fe400078e0219 */
[----:B------:R0:W5:Y:S01]  /*0aa0*/  LDG.E.U16 R75, desc[UR60][R22.64] ;  /* 0x0000003c164b7981 */ /* 0x000162000c1e1500 */
[----:B------:R-:W-:Y:S01]  /*0ab0*/  LEA.HI.X.SX32 R17, R29, R0, 0x1, P0 ;  /* 0x000000001d117211 */ /* 0x000fe200000f0eff */
[----:B------:R-:W-:Y:S01]  /*0ac0*/  IMAD R29, R5, 0x4, R27 ;  /* 0x00000004051d7824 */ /* 0x000fe200078e021b */
[----:B------:R-:W-:-:S03]  /*0ad0*/  LEA R18, P0, R31, R4, 0x1 ;  /* 0x000000041f127211 */ /* 0x000fc600078008ff */
[----:B------:R-:W-:Y:S01]  /*0ae0*/  IMAD R33, R5, 0x4, R29 ;  /* 0x0000000405217824 */ /* 0x000fe200078e021d */
[----:B------:R-:W-:Y:S01]  /*0af0*/  LEA.HI.X.SX32 R19, R31, R0, 0x1, P0 ;  /* 0x000000001f137211 */ /* 0x000fe200000f0eff */
[----:B------:R1:W5:Y:S02]  /*0b00*/  LDG.E.U16 R77, desc[UR60][R16.64] ;  /* 0x0000003c104d7981 */ /* 0x000364000c1e1500 */
[----:B0-----:R-:W-:Y:S01]  /*0b10*/  IMAD R23, R5, 0x4, R33 ;  /* 0x0000000405177824 */ /* 0x001fe200078e0221 */
[----:B------:R-:W-:Y:S01]  /*0b20*/  LEA R12, P0, R25, R4, 0x1 ;  /* 0x00000004190c7211 */ /* 0x000fe200078008ff */
[----:B------:R0:W5:Y:S02]  /*0b30*/  LDG.E.U16 R60, desc[UR60][R18.64] ;  /* 0x0000003c123c7981 */ /* 0x000164000c1e1500 */
[----:B------:R-:W-:Y:S01]  /*0b40*/  IMAD R31, R5, 0x4, R23 ;  /* 0x00000004051f7824 */ /* 0x000fe200078e0217 */
[----:B------:R-:W-:Y:S02]  /*0b50*/  LEA.HI.X.SX32 R13, R25, R0, 0x1, P0 ;  /* 0x00000000190d7211 */ /* 0x000fe400000f0eff */
[-C--:B------:R-:W-:Y:S01]  /*0b60*/  LEA R14, P0, R27, R4.reuse, 0x1 ;  /* 0x000000041b0e7211 */ /* 0x080fe200078008ff */
[----:B------:R-:W-:Y:S01]  /*0b70*/  IMAD R25, R5, 0x4, R31 ;  /* 0x0000000405197824 */ /* 0x000fe200078e021f */
[----:B------:R-:W-:Y:S01]  /*0b80*/  LEA R20, P1, R21, R4, 0x1 ;  /* 0x0000000415147211 */ /* 0x000fe200078208ff */
[----:B------:R-:W5:Y:S01]  /*0b90*/  LDG.E.U16 R62, desc[UR60][R12.64] ;  /* 0x0000003c0c3e7981 */ /* 0x000f62000c1e1500 */
[----:B------:R-:W-:Y:S01]  /*0ba0*/  LEA.HI.X.SX32 R15, R27, R0, 0x1, P0 ;  /* 0x000000001b0f7211 */ /* 0x000fe200000f0eff */
[----:B------:R-:W-:Y:S01]  /*0bb0*/  IMAD R27, R5, 0x4, R25 ;  /* 0x00000004051b7824 */ /* 0x000fe200078e0219 */
[----:B-1----:R-:W-:-:S02]  /*0bc0*/  LEA R16, P0, R29, R4, 0x1 ;  /* 0x000000041d107211 */ /* 0x002fc400078008ff */
[----:B------:R-:W-:Y:S01]  /*0bd0*/  LEA.HI.X.SX32 R21, R21, R0, 0x1, P1 ;  /* 0x0000000015157211 */ /* 0x000fe200008f0eff */
[----:B------:R-:W-:Y:S01]  /*0be0*/  IMAD R35, R5, 0x4, R27 ;  /* 0x0000000405237824 */ /* 0x000fe200078e021b */
[----:B0-----:R-:W-:Y:S01]  /*0bf0*/  LEA R18, P1, R33, R4, 0x1 ;  /* 0x0000000421127211 */ /* 0x001fe200078208ff */
[----:B------:R-:W5:Y:S01]  /*0c00*/  LDG.E.U16 R81, desc[UR60][R14.64] ;  /* 0x0000003c0e517981 */ /* 0x000f62000c1e1500 */
[-C--:B------:R-:W-:Y:S01]  /*0c10*/  LEA.HI.X.SX32 R17, R29, R0.reuse, 0x1, P0 ;  /* 0x000000001d117211 */ /* 0x080fe200000f0eff */
[----:B------:R-:W-:Y:S02]  /*0c20*/  IMAD R29, R5, 0x4, R35 ;  /* 0x00000004051d7824 */ /* 0x000fe400078e0223 */
[----:B------:R0:W5:Y:S01]  /*0c30*/  LDG.E.U16 R79, desc[UR60][R20.64] ;  /* 0x0000003c144f7981 */ /* 0x000162000c1e1500 */
[----:B------:R-:W-:Y:S01]  /*0c40*/  LEA.HI.X.SX32 R19, R33, R0, 0x1, P1 ;  /* 0x0000000021137211 */ /* 0x000fe200008f0eff */
[----:B------:R-:W-:Y:S02]  /*0c50*/  IMAD R33, R5, 0x4, R29 ;  /* 0x0000000405217824 */ /* 0x000fe400078e021d */
[----:B------:R1:W5:Y:S01]  /*0c60*/  LDG.E.U16 R64, desc[UR60][R16.64] ;  /* 0x0000003c10407981 */ /* 0x000362000c1e1500 */
[-C--:B0-----:R-:W-:Y:S01]  /*0c70*/  LEA R20, P0, R23, R4.reuse, 0x1 ;  /* 0x0000000417147211 */ /* 0x081fe200078008ff */
[----:B------:R-:W-:Y:S01]  /*0c80*/  IMAD R37, R5, 0x4, R33 ;  /* 0x0000000405257824 */ /* 0x000fe200078e0221 */
[----:B------:R-:W-:Y:S01]  /*0c90*/  LEA R22, P1, R27, R4, 0x1 ;  /* 0x000000041b167211 */ /* 0x000fe200078208ff */
[----:B------:R0:W5:Y:S01]  /*0ca0*/  LDG.E.U16 R83, desc[UR60][R18.64] ;  /* 0x0000003c12537981 */ /* 0x000162000c1e1500 */
[----:B------:R-:W-:-:S02]  /*0cb0*/  LEA.HI.X.SX32 R21, R23, R0, 0x1, P0 ;  /* 0x0000000017157211 */ /* 0x000fc400000f0eff */
[----:B------:R-:W-:Y:S02]  /*0cc0*/  LEA R12, P0, R31, R4, 0x1 ;  /* 0x000000041f0c7211 */ /* 0x000fe400078008ff */
[-C--:B------:R-:W-:Y:S01]  /*0cd0*/  LEA.HI.X.SX32 R23, R27, R0.reuse, 0x1, P1 ;  /* 0x000000001b177211 */ /* 0x080fe200008f0eff */
[----:B------:R0:W5:Y:S01]  /*0ce0*/  LDG.E.U16 R66, desc[UR60][R20.64] ;  /* 0x0000003c14427981 */ /* 0x000162000c1e1500 */
[----:B------:R-:W-:Y:S01]  /*0cf0*/  LEA.HI.X.SX32 R13, R31, R0, 0x1, P0 ;  /* 0x000000001f0d7211 */ /* 0x000fe200000f0eff */
[----:B------:R-:W-:Y:S01]  /*0d00*/  IMAD R31, R5, 0x4, R37 ;  /* 0x00000004051f7824 */ /* 0x000fe200078e0225 */
[----:B------:R-:W-:Y:S01]  /*0d10*/  LEA R14, P0, R25, R4, 0x1 ;  /* 0x00000004190e7211 */ /* 0x000fe200078008ff */
[----:B------:R-:W5:Y:S02]  /*0d20*/  LDG.E.U16 R87, desc[UR60][R22.64] ;  /* 0x0000003c16577981 */ /* 0x000f64000c1e1500 */
[----:B------:R-:W-:Y:S01]  /*0d30*/  IMAD R39, R5, 0x4, R31 ;  /* 0x0000000405277824 */ /* 0x000fe200078e021f */
[----:B------:R-:W-:Y:S01]  /*0d40*/  LEA.HI.X.SX32 R15, R25, R0, 0x1, P0 ;  /* 0x00000000190f7211 */ /* 0x000fe200000f0eff */
[----:B------:R0:W5:Y:S02]  /*0d50*/  LDG.E.U16 R85, desc[UR60][R12.64] ;  /* 0x0000003c0c557981 */ /* 0x000164000c1e1500 */
[----:B------:R-:W-:Y:S01]  /*0d60*/  IMAD R41, R5, 0x4, R39 ;  /* 0x0000000405297824 */ /* 0x000fe200078e0227 */
[----:B-1----:R-:W-:Y:S01]  /*0d70*/  LEA R16, P0, R29, R4, 0x1 ;  /* 0x000000041d107211 */ /* 0x002fe200078008ff */
[----:B------:R1:W5:Y:S02]  /*0d80*/  LDG.E.U16 R68, desc[UR60][R14.64] ;  /* 0x0000003c0e447981 */ /* 0x000364000c1e1500 */
[----:B------:R-:W-:Y:S01]  /*0d90*/  IMAD R25, R5, 0x4, R41 ;  /* 0x0000000405197824 */ /* 0x000fe200078e0229 */
[----:B------:R-:W-:-:S03]  /*0da0*/  LEA.HI.X.SX32 R17, R29, R0, 0x1, P0 ;  /* 0x000000001d117211 */ /* 0x000fc600000f0eff */
[----:B------:R-:W-:Y:S01]  /*0db0*/  IMAD R43, R5, 0x4, R25 ;  /* 0x00000004052b7824 */ /* 0x000fe200078e0219 */
[----:B0-----:R-:W-:Y:S01]  /*0dc0*/  LEA R18, P0, R37, R4, 0x1 ;  /* 0x0000000425127211 */ /* 0x001fe200078008ff */
[----:B------:R0:W5:Y:S02]  /*0dd0*/  LDG.E.U16 R89, desc[UR60][R16.64] ;  /* 0x0000003c10597981 */ /* 0x000164000c1e1500 */
[----:B------:R-:W-:Y:S01]  /*0de0*/  IMAD R27, R5, 0x4, R43 ;  /* 0x00000004051b7824 */ /* 0x000fe200078e022b */
[----:B------:R-:W-:-:S03]  /*0df0*/  LEA.HI.X.SX32 R19, R37, R0, 0x1, P0 ;  /* 0x0000000025137211 */ /* 0x000fc600000f0eff */
[----:B------:R-:W-:Y:S01]  /*0e00*/  IMAD R37, R5, 0x4, R27 ;  /* 0x0000000405257824 */ /* 0x000fe200078e021b */
[----:B------:R-:W-:Y:S01]  /*0e10*/  LEA R20, P1, R39, R4, 0x1 ;  /* 0x0000000427147211 */ /* 0x000fe200078208ff */
[----:B------:R-:W5:Y:S02]  /*0e20*/  LDG.E.U16 R91, desc[UR60][R18.64] ;  /* 0x0000003c125b7981 */ /* 0x000f64000c1e1500 */
[----:B------:R-:W-:Y:S01]  /*0e30*/  IMAD R13, R5, 0x4, R37 ;  /* 0x00000004050d7824 */ /* 0x000fe200078e0225 */
[----:B------:R-:W-:Y:S02]  /*0e40*/  LEA.HI.X.SX32 R21, R39, R0, 0x1, P1 ;  /* 0x0000000027157211 */ /* 0x000fe400008f0eff */
[-C--:B-1----:R-:W-:Y:S01]  /*0e50*/  LEA R14, P0, R25, R4.reuse, 0x1 ;  /* 0x00000004190e7211 */ /* 0x082fe200078008ff */
[----:B------:R-:W-:Y:S01]  /*0e60*/  IMAD R39, R5, 0x4, R13 ;  /* 0x0000000405277824 */ /* 0x000fe200078e020d */
[----:B------:R-:W-:Y:S01]  /*0e70*/  LEA R24, P1, R13, R4, 0x1 ;  /* 0x000000040d187211 */ /* 0x000fe200078208ff */
[----:B------:R-:W5:Y:S01]  /*0e80*/  LDG.E.U16 R93, desc[UR60][R20.64] ;  /* 0x0000003c145d7981 */ /* 0x000f62000c1e1500 */
[----:B------:R-:W-:Y:S01]  /*0e90*/  LEA.HI.X.SX32 R15, R25, R0, 0x1, P0 ;  /* 0x00000000190f7211 */ /* 0x000fe200000f0eff */
[----:B------:R-:W-:Y:S01]  /*0ea0*/  IMAD R29, R5, 0x4, R39 ;  /* 0x00000004051d7824 */ /* 0x000fe200078e0227 */
[----:B------:R-:W-:-:S03]  /*0eb0*/  LEA R22, P0, R27, R4, 0x1 ;  /* 0x000000041b167211 */ /* 0x000fc600078008ff */
[----:B------:R-:W-:Y:S01]  /*0ec0*/  IMAD R45, R5, 0x4, R29 ;  /* 0x00000004052d7824 */ /* 0x000fe200078e021d */
[----:B------:R-:W-:Y:S01]  /*0ed0*/  LEA.HI.X.SX32 R23, R27, R0, 0x1, P0 ;  /* 0x000000001b177211 */ /* 0x000fe200000f0eff */
[----:B------:R1:W5:Y:S01]  /*0ee0*/  LDG.E.U16 R95, desc[UR60][R14.64] ;  /* 0x0000003c0e5f7981 */ /* 0x000362000c1e1500 */
[----:B------:R-:W-:Y:S01]  /*0ef0*/  LEA R26, P0, R29, R4, 0x1 ;  /* 0x000000041d1a7211 */ /* 0x000fe200078008ff */
[----:B------:R-:W-:Y:S01]  /*0f00*/  IMAD R47, R5, 0x4, R45 ;  /* 0x00000004052f7824 */ /* 0x000fe200078e022d */
[-C--:B------:R-:W-:Y:S01]  /*0f10*/  LEA.HI.X.SX32 R25, R13, R0.reuse, 0x1, P1 ;  /* 0x000000000d197211 */ /* 0x080fe200008f0eff */
[----:B------:R3:W5:Y:S01]  /*0f20*/  LDG.E.U16 R97, desc[UR60][R22.64] ;  /* 0x0000003c16617981 */ /* 0x000762000c1e1500 */
[----:B------:R-:W-:Y:S02]  /*0f30*/  LEA.HI.X.SX32 R27, R29, R0, 0x1, P0 ;  /* 0x000000001d1b7211 */ /* 0x000fe400000f0eff */
[-C--:B------:R-:W-:Y:S01]  /*0f40*/  LEA R12, P0, R35, R4.reuse, 0x1 ;  /* 0x00000004230c7211 */ /* 0x080fe200078008ff */
[----:B------:R4:W5:Y:S01]  /*0f50*/  LDG.E.U16 R99, desc[UR60][R24.64] ;  /* 0x0000003c18637981 */ /* 0x000962000c1e1500 */
[----:B------:R-:W-:-:S02]  /*0f60*/  LEA R28, P1, R47, R4, 0x1 ;  /* 0x000000042f1c7211 */ /* 0x000fc400078208ff */
[-C--:B------:R-:W-:Y:S01]  /*0f70*/  LEA.HI.X.SX32 R13, R35, R0.reuse, 0x1, P0 ;  /* 0x00000000230d7211 */ /* 0x080fe200000f0eff */
[----:B------:R-:W-:Y:S01]  /*0f80*/  IMAD R5, R5, 0x4, R47 ;  /* 0x0000000405057824 */ /* 0x000fe200078e022f */
[----:B------:R-:W-:Y:S01]  /*0f90*/  LEA.HI.X.SX32 R29, R47, R0, 0x1, P1 ;  /* 0x000000002f1d7211 */ /* 0x000fe200008f0eff */
[----:B------:R-:W5:Y:S01]  /*0fa0*/  LDG.E.U16 R27, desc[UR60][R26.64] ;  /* 0x0000003c1a1b7981 */ /* 0x000f62000c1e1500 */
[-C--:B0-----:R-:W-:Y:S02]  /*0fb0*/  LEA R16, P0, R31, R4.reuse, 0x1 ;  /* 0x000000041f107211 */ /* 0x081fe400078008ff */
[----:B-1----:R-:W-:Y:S02]  /*0fc0*/  LEA R14, P1, R33, R4, 0x1 ;  /* 0x00000004210e7211 */ /* 0x002fe400078208ff */
[-C--:B------:R-:W-:Y:S01]  /*0fd0*/  LEA.HI.X.SX32 R17, R31, R0.reuse, 0x1, P0 ;  /* 0x000000001f117211 */ /* 0x080fe200000f0eff */
[----:B------:R-:W5:Y:S01]  /*0fe0*/  LDG.E.U16 R29, desc[UR60][R28.64] ;  /* 0x0000003c1c1d7981 */ /* 0x000f62000c1e1500 */
[----:B------:R-:W-:-:S02]  /*0ff0*/  LEA.HI.X.SX32 R15, R33, R0, 0x1, P1 ;  /* 0x00000000210f7211 */ /* 0x000fc400008f0eff */
[-C--:B------:R-:W-:Y:S01]  /*1000*/  LEA R20, P0, R43, R4.reuse, 0x1 ;  /* 0x000000042b147211 */ /* 0x080fe200078008ff */
[----:B------:R0:W5:Y:S01]  /*1010*/  LDG.E.U16 R33, desc[UR60][R12.64] ;  /* 0x0000003c0c217981 */ /* 0x000162000c1e1500 */
[----:B------:R-:W-:Y:S02]  /*1020*/  LEA R18, P1, R41, R4, 0x1 ;  /* 0x0000000429127211 */ /* 0x000fe400078208ff */
[-C--:B------:R-:W-:Y:S01]  /*1030*/  LEA.HI.X.SX32 R21, R43, R0.reuse, 0x1, P0 ;  /* 0x000000002b157211 */ /* 0x080fe200000f0eff */
[----:B------:R-:W5:Y:S01]  /*1040*/  LDG.E.U16 R15, desc[UR60][R14.64] ;  /* 0x0000003c0e0f7981 */ /* 0x000f62000c1e1500 */
[----:B------:R-:W-:Y:S02]  /*1050*/  LEA.HI.X.SX32 R19, R41, R0, 0x1, P1 ;  /* 0x0000000029137211 */ /* 0x000fe400008f0eff */
[-C--:B---3--:R-:W-:Y:S01]  /*1060*/  LEA R22, P0, R37, R4.reuse, 0x1 ;  /* 0x0000000425167211 */ /* 0x088fe200078008ff */
[----:B------:R-:W3:Y:S01]  /*1070*/  LDG.E.U16 R16, desc[UR60][R16.64] ;  /* 0x0000003c10107981 */ /* 0x000ee2000c1e1500 */
[----:B----4-:R-:W-:-:S02]  /*1080*/  LEA R24, P1, R39, R4, 0x1 ;  /* 0x0000000427187211 */ /* 0x010fc400078208ff */
[----:B------:R-:W-:Y:S01]  /*1090*/  LEA.HI.X.SX32 R23, R37, R0, 0x1, P0 ;  /* 0x0000000025177211 */ /* 0x000fe200000f0eff */
[----:B------:R1:W4:Y:S01]  /*10a0*/  LDG.E.U16 R19, desc[UR60][R18.64] ;  /* 0x0000003c12137981 */ /* 0x000322000c1e1500 */
[----:B0-----:R-:W-:Y:S02]  /*10b0*/  LEA R12, P0, R45, R4, 0x1 ;  /* 0x000000042d0c7211 */ /* 0x001fe400078008ff */
[----:B------:R-:W-:Y:S01]  /*10c0*/  LEA.HI.X.SX32 R25, R39, R0, 0x1, P1 ;  /* 0x0000000027197211 */ /* 0x000fe200008f0eff */
[----:B------:R-:W4:Y:S01]  /*10d0*/  LDG.E.U16 R20, desc[UR60][R20.64] ;  /* 0x0000003c14147981 */ /* 0x000f22000c1e1500 */
[----:B------:R-:W-:Y:S02]  /*10e0*/  LEA R4, P1, R5, R4, 0x1 ;  /* 0x0000000405047211 */ /* 0x000fe400078208ff */
[-C--:B------:R-:W-:Y:S01]  /*10f0*/  LEA.HI.X.SX32 R13, R45, R0.reuse, 0x1, P0 ;  /* 0x000000002d0d7211 */ /* 0x080fe200000f0eff */
[----:B------:R-:W4:Y:S01]  /*1100*/  LDG.E.U16 R22, desc[UR60][R22.64] ;  /* 0x0000003c16167981 */ /* 0x000f22000c1e1500 */
[----:B------:R-:W-:-:S03]  /*1110*/  LEA.HI.X.SX32 R5, R5, R0, 0x1, P1 ;  /* 0x0000000005057211 */ /* 0x000fc600008f0eff */
[----:B------:R-:W4:Y:S04]  /*1120*/  LDG.E.U16 R28, desc[UR60][R24.64] ;  /* 0x0000003c181c7981 */ /* 0x000f28000c1e1500 */
[----:B------:R0:W4:Y:S04]  /*1130*/  LDG.E.U16 R12, desc[UR60][R12.64] ;  /* 0x0000003c0c0c7981 */ /* 0x000128000c1e1500 */
[----:B------:R2:W4:Y:S01]  /*1140*/  LDG.E.U16 R4, desc[UR60][R4.64] ;  /* 0x0000003c04047981 */ /* 0x000522000c1e1500 */
[----:B------:R-:W2:Y:S01]  /*1150*/  S2R R31, SR_CgaCtaId ;  /* 0x00000000001f7919 */ /* 0x000ea20000008800 */
[----:B-1----:R-:W-:-:S02]  /*1160*/  MOV R18, 0x400 ;  /* 0x0000040000127802 */ /* 0x002fc40000000f00 */
[C---:B------:R-:W-:Y:S02]  /*1170*/  LOP3.LUT R14, R109.reuse, 0xff, RZ, 0xc0, !PT ;  /* 0x000000ff6d0e7812 */ /* 0x040fe400078ec0ff */
[C---:B0-----:R-:W-:Y:S02]  /*1180*/  LOP3.LUT R13, R109.reuse, 0x60, RZ, 0xc0, !PT ;  /* 0x000000606d0d7812 */ /* 0x041fe400078ec0ff */
[----:B------:R-:W-:Y:S01]  /*1190*/  LOP3.LUT R105, R109, 0xc0, RZ, 0xc0, !PT ;  /* 0x000000c06d697812 */ /* 0x000fe200078ec0ff */
[----:B------:R-:W-:-:S03]  /*11a0*/  IMAD.SHL.U32 R0, R14, 0x2, RZ ;  /* 0x000000020e007824 */ /* 0x000fc600078e00ff */
[----:B------:R-:W-:-:S04]  /*11b0*/  SHF.R.U32.HI R17, RZ, 0x2, R105 ;  /* 0x00000002ff117819 */ /* 0x000fc80000011669 */
[----:B------:R-:W-:Y:S02]  /*11c0*/  LOP3.LUT R17, R0, R17, RZ, 0x3c, !PT ;  /* 0x0000001100117212 */ /* 0x000fe400078e3cff */
[----:B--2---:R-:W-:Y:S02]  /*11d0*/  LEA R104, R31, R18, 0x18 ;  /* 0x000000121f687211 */ /* 0x004fe400078ec0ff */
[----:B------:R-:W-:-:S05]  /*11e0*/  LOP3.LUT R18, R109, 0x1c, RZ, 0xc0, !PT ;  /* 0x0000001c6d127812 */ /* 0x000fca00078ec0ff */
[----:B------:R-:W-:Y:S02]  /*11f0*/  IMAD R5, R13, 0x2, R18 ;  /* 0x000000020d057824 */ /* 0x000fe400078e0212 */
[----:B------:R-:W-:Y:S02]  /*1200*/  VIADD R5, R2, 0x40 ;  /* 0x0000004002057836 */ /* 0x000fe40000000000 */
[----:B------:R-:W-:-:S03]  /*1210*/  IMAD.IADD R0, R17, 0x1, R104 ;  /* 0x0000000111007824 */ /* 0x000fc600078e0268 */
[----:B------:R-:W-:Y:S02]  /*1220*/  ISETP.GE.AND P0, PT, R5, 0x1, PT ;  /* 0x000000010500780c */ /* 0x000fe40003f06270 */
[----:B------:R-:W-:Y:S01]  /*1230*/  LOP3.LUT R17, R17, 0x40, RZ, 0x3c, !PT ;  /* 0x0000004011117812 */ /* 0x000fe200078e3cff */
[----:B------:R0:W-:Y:S01]  /*1240*/  STS.U16 [R0], R3 ;  /* 0x0000000300007388 */ /* 0x0001e20000000400 */
[----:B------:R-:W-:Y:S01]  /*1250*/  IMAD.MOV.U32 R208, RZ, RZ, -0x800000 ;  /* 0xff800000ffd07424 */ /* 0x000fe200078e00ff */
[----:B------:R-:W-:Y:S02]  /*1260*/  CS2R R24, SRZ ;  /* 0x0000000000187805 */ /* 0x000fe4000001ff00 */
[----:B------:R-:W-:Y:S01]  /*1270*/  STS.U16 [R0+0x400], R7 ;  /* 0x0004000700007388 */ /* 0x000fe20000000400 */
[----:B0-----:R-:W-:-:S03]  /*1280*/  IMAD.IADD R3, R104, 0x1, R17 ;  /* 0x0000000168037824 */ /* 0x001fc600078e0211 */
[----:B------:R-:W-:Y:S01]  /*1290*/  STS.U16 [R0+0x800], R9 ;  /* 0x0008000900007388 */ /* 0x000fe20000000400 */
[----:B------:R-:W-:-:S03]  /*12a0*/  IMAD.MOV.U32 R18, RZ, RZ, 0x3f800000 ;  /* 0x3f800000ff127424 */ /* 0x000fc600078e00ff */
[----:B-----5:R-:W-:Y:S01]  /*12b0*/  STS.U16 [R0+0xc00], R11 ;  /* 0x000c000b00007388 */ /* 0x020fe20000000400 */
[----:B------:R-:W-:-:S03]  /*12c0*/  IMAD.MOV.U32 R17, RZ, RZ, 0x3f800000 ;  /* 0x3f800000ff117424 */ /* 0x000fc600078e00ff */
[----:B------:R-:W-:Y:S04]  /*12d0*/  STS.U16 [R0+0x1000], R49 ;  /* 0x0010003100007388 */ /* 0x000fe80000000400 */
        /* <DEDUP_REMOVED lines=10> */
[----:B------:R0:W-:Y:S04]  /*1380*/  STS.U16 [R0+0x3c00], R71 ;  /* 0x003c004700007388 */ /* 0x0001e80000000400 */
[----:B------:R1:W-:Y:S01]  /*1390*/  STS.U16 [R0+0x4000], R73 ;  /* 0x0040004900007388 */ /* 0x0003e20000000400 */
[----:B0-----:R-:W-:-:S02]  /*13a0*/  CS2R R70, SRZ ;  /* 0x0000000000467805 */ /* 0x001fc4000001ff00 */
[----:B-1----:R-:W-:Y:S01]  /*13b0*/  CS2R R72, SRZ ;  /* 0x0000000000487805 */ /* 0x002fe2000001ff00 */
[----:B------:R0:W-:Y:S04]  /*13c0*/  STS.U16 [R0+0x4400], R75 ;  /* 0x0044004b00007388 */ /* 0x0001e80000000400 */
[----:B------:R1:W-:Y:S01]  /*13d0*/  STS.U16 [R0+0x4800], R77 ;  /* 0x0048004d00007388 */ /* 0x0003e20000000400 */
[----:B0-----:R-:W-:Y:S02]  /*13e0*/  CS2R R74, SRZ ;  /* 0x00000000004a7805 */ /* 0x001fe4000001ff00 */
[----:B-1----:R-:W-:Y:S01]  /*13f0*/  CS2R R76, SRZ ;  /* 0x00000000004c7805 */ /* 0x002fe2000001ff00 */
[----:B------:R0:W-:Y:S04]  /*1400*/  STS.U16 [R0+0x5000], R81 ;  /* 0x0050005100007388 */ /* 0x0001e80000000400 */
[----:B------:R1:W-:Y:S01]  /*1410*/  STS.U16 [R0+0x4c00], R79 ;  /* 0x004c004f00007388 */ /* 0x0003e20000000400 */
[----:B0-----:R-:W-:-:S02]  /*1420*/  CS2R R80, SRZ ;  /* 0x0000000000507805 */ /* 0x001fc4000001ff00 */
[----:B-1----:R-:W-:Y:S01]  /*1430*/  CS2R R78, SRZ ;  /* 0x00000000004e7805 */ /* 0x002fe2000001ff00 */
[----:B------:R0:W-:Y:S04]  /*1440*/  STS.U16 [R0+0x5400], R83 ;  /* 0x0054005300007388 */ /* 0x0001e80000000400 */
[----:B------:R1:W-:Y:S01]  /*1450*/  STS.U16 [R0+0x5c00], R87 ;  /* 0x005c005700007388 */ /* 0x0003e20000000400 */
[----:B0-----:R-:W-:-:S03]  /*1460*/  CS2R R82, SRZ ;  /* 0x0000000000527805 */ /* 0x001fc6000001ff00 */
[----:B------:R0:W-:Y:S01]  /*1470*/  STS.U16 [R0+0x5800], R85 ;  /* 0x0058005500007388 */ /* 0x0001e20000000400 */
[----:B-1----:R-:W-:Y:S02]  /*1480*/  CS2R R86, SRZ ;  /* 0x0000000000567805 */ /* 0x002fe4000001ff00 */
[----:B0-----:R-:W-:Y:S01]  /*1490*/  CS2R R84, SRZ ;  /* 0x0000000000547805 */ /* 0x001fe2000001ff00 */
[----:B------:R-:W-:Y:S04]  /*14a0*/  STS.U16 [R0+0x6000], R89 ;  /* 0x0060005900007388 */ /* 0x000fe80000000400 */
[----:B------:R-:W-:Y:S04]  /*14b0*/  STS.U16 [R0+0x6400], R91 ;  /* 0x0064005b00007388 */ /* 0x000fe80000000400 */
[----:B------:R-:W-:Y:S04]  /*14c0*/  STS.U16 [R0+0x6800], R93 ;  /* 0x0068005d00007388 */ /* 0x000fe80000000400 */
[----:B------:R-:W-:Y:S04]  /*14d0*/  STS.U16 [R0+0x6c00], R95 ;  /* 0x006c005f00007388 */ /* 0x000fe80000000400 */
[----:B------:R-:W-:Y:S04]  /*14e0*/  STS.U16 [R0+0x7000], R97 ;  /* 0x0070006100007388 */ /* 0x000fe80000000400 */
[----:B------:R0:W-:Y:S04]  /*14f0*/  STS.U16 [R0+0x7400], R99 ;  /* 0x0074006300007388 */ /* 0x0001e80000000400 */
[----:B------:R1:W-:Y:S01]  /*1500*/  STS.U16 [R0+0x7800], R27 ;  /* 0x0078001b00007388 */ /* 0x0003e20000000400 */
[----:B0-----:R-:W-:-:S03]  /*1510*/  IMAD.MOV.U32 R99, RZ, RZ, -0x800000 ;  /* 0xff800000ff637424 */ /* 0x001fc600078e00ff */
[----:B------:R-:W-:Y:S04]  /*1520*/  STS.U16 [R0+0x7c00], R29 ;  /* 0x007c001d00007388 */ /* 0x000fe80000000400 */
[----:B------:R-:W-:Y:S01]  /*1530*/  STS.U16 [R3+0x200], R6 ;  /* 0x0002000603007388 */ /* 0x000fe20000000400 */
[----:B-1----:R-:W-:-:S03]  /*1540*/  CS2R R26, SRZ ;  /* 0x00000000001a7805 */ /* 0x002fc6000001ff00 */
[----:B------:R-:W-:Y:S04]  /*1550*/  STS.U16 [R3+0x600], R8 ;  /* 0x0006000803007388 */ /* 0x000fe80000000400 */
[----:B------:R-:W-:Y:S04]  /*1560*/  STS.U16 [R3+0xa00], R10 ;  /* 0x000a000a03007388 */ /* 0x000fe80000000400 */
[----:B------:R0:W-:Y:S04]  /*1570*/  STS.U16 [R3+0xe00], R30 ;  /* 0x000e001e03007388 */ /* 0x0001e80000000400 */
[----:B------:R-:W-:Y:S04]  /*1580*/  STS.U16 [R3+0x1200], R32 ;  /* 0x0012002003007388 */ /* 0x000fe80000000400 */
[----:B------:R1:W-:Y:S01]  /*1590*/  STS.U16 [R3+0x1600], R34 ;  /* 0x0016002203007388 */ /* 0x0003e20000000400 */
[----:B0-----:R-:W-:-:S03]  /*15a0*/  CS2R R30, SRZ ;  /* 0x00000000001e7805 */ /* 0x001fc6000001ff00 */
[----:B------:R0:W-:Y:S04]  /*15b0*/  STS.U16 [R3+0x1a00], R36 ;  /* 0x001a002403007388 */ /* 0x0001e80000000400 */
[----:B------:R2:W-:Y:S01]  /*15c0*/  STS.U16 [R3+0x1e00], R38 ;  /* 0x001e002603007388 */ /* 0x0005e20000000400 */
[----:B-1----:R-:W-:-:S03]  /*15d0*/  CS2R R34, SRZ ;  /* 0x0000000000227805 */ /* 0x002fc6000001ff00 */
[----:B------:R1:W-:Y:S01]  /*15e0*/  STS.U16 [R3+0x2200], R40 ;  /* 0x0022002803007388 */ /* 0x0003e20000000400 */
[----:B0-----:R-:W-:-:S03]  /*15f0*/  CS2R R36, SRZ ;  /* 0x0000000000247805 */ /* 0x001fc6000001ff00 */
[----:B------:R0:W-:Y:S01]  /*1600*/  STS.U16 [R3+0x2600], R42 ;  /* 0x0026002a03007388 */ /* 0x0001e20000000400 */
[----:B--2---:R-:W-:-:S03]  /*1610*/  CS2R R38, SRZ ;  /* 0x0000000000267805 */ /* 0x004fc6000001ff00 */
        /* <DEDUP_REMOVED lines=28> */
[----:B------:R-:W-:Y:S01]  /*17e0*/  STS.U16 [R3+0x6200], R15 ;  /* 0x0062000f03007388 */ /* 0x000fe20000000400 */
[----:B--2---:R-:W-:-:S03]  /*17f0*/  CS2R R68, SRZ ;  /* 0x0000000000447805 */ /* 0x004fc6000001ff00 */
[----:B---3--:R-:W-:Y:S01]  /*1800*/  STS.U16 [R3+0x6600], R16 ;  /* 0x0066001003007388 */ /* 0x008fe20000000400 */
[----:B-1----:R-:W-:-:S03]  /*1810*/  CS2R R32, SRZ ;  /* 0x0000000000207805 */ /* 0x002fc6000001ff00 */
[----:B----4-:R-:W-:Y:S04]  /*1820*/  STS.U16 [R3+0x6a00], R19 ;  /* 0x006a001303007388 */ /* 0x010fe80000000400 */
[----:B------:R-:W-:Y:S04]  /*1830*/  STS.U16 [R3+0x6e00], R20 ;  /* 0x006e001403007388 */ /* 0x000fe80000000400 */
[----:B------:R-:W-:Y:S04]  /*1840*/  STS.U16 [R3+0x7200], R22 ;  /* 0x0072001603007388 */ /* 0x000fe80000000400 */
[----:B------:R0:W-:Y:S04]  /*1850*/  STS.U16 [R3+0x7600], R28 ;  /* 0x0076001c03007388 */ /* 0x0001e80000000400 */
[----:B------:R-:W-:Y:S04]  /*1860*/  STS.U16 [R3+0x7a00], R12 ;  /* 0x007a000c03007388 */ /* 0x000fe80000000400 */
[----:B------:R1:W-:Y:S01]  /*1870*/  STS.U16 [R3+0x7e00], R4 ;  /* 0x007e000403007388 */ /* 0x0003e20000000400 */
[----:B0-----:R-:W-:-:S02]  /*1880*/  CS2R R28, SRZ ;  /* 0x00000000001c7805 */ /* 0x001fc4000001ff00 */
[C---:B-1----:R-:W-:Y:S02]  /*1890*/  LOP3.LUT R3, R109.reuse, 0x60, RZ, 0xc0, !PT ;  /* 0x000000606d037812 */ /* 0x042fe400078ec0ff */
[----:B------:R-:W-:Y:S01]  /*18a0*/  LOP3.LUT R4, R109, 0x1c, RZ, 0xc0, !PT ;  /* 0x0000001c6d047812 */ /* 0x000fe200078ec0ff */
[----:B------:R-:W-:Y:S06]  /*18b0*/  @!P0 BRA `(.L_x_0) ;  /* 0x0000004400f08947 */ /* 0x000fec0003800000 */
[----:B------:R-:W0:Y:S01]  /*18c0*/  LDC R7, c[0x0][0x258] ;  /* 0x00009600ff077b82 */ /* 0x000e220000000800 */
[----:B------:R-:W-:Y:S01]  /*18d0*/  SHF.R.U32.HI R5, RZ, 0x4, R104 ;  /* 0x00000004ff057819 */ /* 0x000fe20000011668 */
[----:B------:R-:W-:Y:S01]  /*18e0*/  VIADD R11, R104, 0x8000 ;  /* 0x00008000680b7836 */ /* 0x000fe20000000000 */
[----:B------:R-:W-:Y:S02]  /*18f0*/  SHF.R.U32.HI R3, RZ, 0x1, R3 ;  /* 0x00000001ff037819 */ /* 0x000fe40000011603 */
[----:B------:R-:W-:Y:S02]  /*1900*/  CS2R R24, SRZ ;  /* 0x0000000000187805 */ /* 0x000fe4000001ff00 */
[----:B------:R-:W-:Y:S02]  /*1910*/  SGXT.U32 R5, R5, 0xe ;  /* 0x0000000e0505781a */ /* 0x000fe40000000000 */
[----:B------:R-:W-:Y:S02]  /*1920*/  CS2R R26, SRZ ;  /* 0x00000000001a7805 */ /* 0x000fe4000001ff00 */
[----:B------:R-:W-:Y:S01]  /*1930*/  SHF.R.U32.HI R252, RZ, 0x4, R11 ;  /* 0x00000004fffc7819 */ /* 0x000fe2000001160b */
[----:B------:R-:W1:Y:S01]  /*1940*/  LDC.64 R106, c[0x0][0x250] ;  /* 0x00009400ff6a7b82 */ /* 0x000e620000000a00 */
[----:B------:R-:W-:-:S02]  /*1950*/  LEA.HI R3, R4, R3, RZ, 0x1e ;  /* 0x0000000304037211 */ /* 0x000fc400078ff0ff */
[----:B------:R-:W-:Y:S02]  /*1960*/  CS2R R28, SRZ ;  /* 0x00000000001c7805 */ /* 0x000fe4000001ff00 */
[C---:B------:R-:W-:Y:S02]  /*1970*/  IADD3 R4, P0, R5.reuse, 0x80, RZ ;  /* 0x0000008005047810 */ /* 0x040fe40007f1e0ff */
[----:B------:R-:W-:Y:S02]  /*1980*/  CS2R R30, SRZ ;  /* 0x00000000001e7805 */ /* 0x000fe4000001ff00 */
[----:B------:R-:W-:Y:S01]  /*1990*/  SGXT.U32 R252, R252, 0xe ;  /* 0x0000000efcfc781a */ /* 0x000fe20000000000 */
[----:B------:R-:W-:Y:S01]  /*19a0*/  IMAD.IADD R2, R2, 0x1, R3 ;  /* 0x0000000102027824 */ /* 0x000fe200078e0203 */
[----:B------:R-:W-:Y:S01]  /*19b0*/  R2UR UR4, R4 ;  /* 0x00000000040472ca */ /* 0x000fe200000e0000 */
[----:B------:R-:W2:Y:S01]  /*19c0*/  LDC.64 R12, c[0x0][0x260] ;  /* 0x00009800ff0c7b82 */ /* 0x000ea20000000a00 */
[----:B------:R-:W-:Y:S01]  /*19d0*/  R2UR UR56, R5 ;  /* 0x00000000053872ca */ /* 0x000fe200000e0000 */
[----:B------:R-:W-:Y:S01]  /*19e0*/  IMAD.MOV.U32 R4, RZ, RZ, RZ ;  /* 0x000000ffff047224 */ /* 0x000fe200078e00ff */
[----:B------:R-:W-:Y:S01]  /*19f0*/  IADD3 R5, P1, R252, 0x2, RZ ;  /* 0x00000002fc057810 */ /* 0x000fe20007f3e0ff */
[----:B------:R-:W-:Y:S01]  /*1a00*/  IMAD.MOV.U32 R3, RZ, RZ, RZ ;  /* 0x000000ffff037224 */ /* 0x000fe200078e00ff */
[----:B------:R-:W-:-:S02]  /*1a10*/  CS2R R32, SRZ ;  /* 0x0000000000207805 */ /* 0x000fc4000001ff00 */
[----:B------:R-:W-:Y:S02]  /*1a20*/  CS2R R34, SRZ ;  /* 0x0000000000227805 */ /* 0x000fe4000001ff00 */
[----:B------:R-:W-:Y:S01]  /*1a30*/  IADD3.X R4, R4, 0x40000040, RZ, P1, !PT ;  /* 0x4000004004047810 */ /* 0x000fe20000ffe4ff */
[----:B------:R-:W3:Y:S01]  /*1a40*/  LDC.64 R8, c[0x0][0x218] ;  /* 0x00008600ff087b82 */ /* 0x000ee20000000a00 */
[----:B0-----:R-:W-:Y:S01]  /*1a50*/  IMAD R14, R14, R7, RZ ;  /* 0x000000070e0e7224 */ /* 0x001fe200078e02ff */
[----:B------:R-:W-:Y:S02]  /*1a60*/  IADD3.X R3, R3, 0x40000040, RZ, P0, !PT ;  /* 0x4000004003037810 */ /* 0x000fe400007fe4ff */
[----:B------:R-:W-:Y:S02]  /*1a70*/  CS2R R36, SRZ ;  /* 0x0000000000247805 */ /* 0x000fe4000001ff00 */
[----:B------:R-:W-:Y:S01]  /*1a80*/  R2UR UR7, R4 ;  /* 0x00000000040772ca */ /* 0x000fe200000e0000 */
[C---:B------:R-:W-:Y:S01]  /*1a90*/  IMAD.SHL.U32 R172, R14.reuse, 0x2, RZ ;  /* 0x000000020eac7824 */ /* 0x040fe200078e00ff */
[----:B------:R-:W-:Y:S01]  /*1aa0*/  LOP3.LUT R4, R109, 0x1f, RZ, 0xc0, !PT ;  /* 0x0000001f6d047812 */ /* 0x000fe200078ec0ff */
[----:B------:R-:W-:Y:S01]  /*1ab0*/  IMAD.HI R14, R14, 0x2, RZ ;  /* 0x000000020e0e7827 */ /* 0x000fe200078e02ff */
[----:B------:R-:W0:Y:S01]  /*1ac0*/  LDC.64 R138, c[0x0][0x220] ;  /* 0x00008800ff8a7b82 */ /* 0x000e220000000a00 */
[----:B------:R-:W-:-:S02]  /*1ad0*/  R2UR UR5, R3 ;  /* 0x00000000030572ca */ /* 0x000fc400000e0000 */
[----:B------:R-:W-:Y:S01]  /*1ae0*/  CS2R R38, SRZ ;  /* 0x0000000000267805 */ /* 0x000fe2000001ff00 */
[----:B-1----:R-:W-:Y:S01]  /*1af0*/  IMAD R106, R111, R106, RZ ;  /* 0x0000006a6f6a7224 */ /* 0x002fe200078e02ff */
[----:B------:R-:W-:Y:S01]  /*1b00*/  R2UR UR6, R5 ;  /* 0x00000000050672ca */ /* 0x000fe200000e0000 */
[----:B------:R-:W-:Y:S01]  /*1b10*/  IMAD R7, R107, 0x14, RZ ;  /* 0x000000146b077824 */ /* 0x000fe200078e02ff */
[----:B------:R-:W-:Y:S01]  /*1b20*/  CS2R R40, SRZ ;  /* 0x0000000000287805 */ /* 0x000fe2000001ff00 */
[----:B------:R-:W-:Y:S01]  /*1b30*/  IMAD.SHL.U32 R173, R106, 0x2, RZ ;  /* 0x000000026aad7824 */ /* 0x000fe200078e00ff */
[----:B------:R-:W1:Y:S01]  /*1b40*/  LDC R22, c[0x0][0x268] ;  /* 0x00009a00ff167b82 */ /* 0x000e620000000800 */
[----:B--2---:R-:W-:Y:S01]  /*1b50*/  IMAD.MOV.U32 R10, RZ, RZ, R12 ;  /* 0x000000ffff0a7224 */ /* 0x004fe200078e000c */
[----:B------:R2:W-:Y:S01]  /*1b60*/  STL [R1+0x68], R13 ;  /* 0x0000680d01007387 */ /* 0x0005e20000100800 */
[----:B------:R-:W-:Y:S01]  /*1b70*/  IMAD.MOV.U32 R6, RZ, RZ, R13 ;  /* 0x000000ffff067224 */ /* 0x000fe200078e000d */
[----:B------:R-:W-:Y:S01]  /*1b80*/  CS2R R42, SRZ ;  /* 0x00000000002a7805 */ /* 0x000fe2000001ff00 */
[----:B------:R-:W-:Y:S01]  /*1b90*/  IMAD R3, R111, R10, RZ ;  /* 0x0000000a6f037224 */ /* 0x000fe200078e02ff */
[----:B------:R-:W-:Y:S01]  /*1ba0*/  SHF.R.U32.HI R10, RZ, 0x5, R109 ;  /* 0x00000005ff0a7819 */ /* 0x000fe2000001166d */
[----:B------:R-:W-:Y:S01]  /*1bb0*/  IMAD R6, R4, R6, RZ ;  /* 0x0000000604067224 */ /* 0x000fe200078e02ff */
[----:B---3--:R-:W-:Y:S01]  /*1bc0*/  IADD3 R172, P0, P1, R172, R8, R173 ;  /* 0x00000008acac7210 */ /* 0x008fe2000791e0ad */
[----:B------:R-:W-:Y:S01]  /*1bd0*/  IMAD.HI R4, R3, 0x2, RZ ;  /* 0x0000000203047827 */ /* 0x000fe200078e02ff */
[----:B------:R-:W-:Y:S01]  /*1be0*/  UIADD3.64 UR10, UR4, 0x100, URZ ;  /* 0x00000100040a7897 */ /* 0x000fe2000fffe03f */
[----:B------:R-:W-:-:S02]  /*1bf0*/  CS2R R44, SRZ ;  /* 0x00000000002c7805 */ /* 0x000fc4000001ff00 */
[----:B------:R-:W-:Y:S01]  /*1c00*/  IADD3 RZ, P5, R7, R172, RZ ;  /* 0x000000ac07ff7210 */ /* 0x000fe20007fbe0ff */
[----:B------:R-:W-:Y:S01]  /*1c10*/  IMAD.SHL.U32 R7, R3, 0x2, RZ ;  /* 0x0000000203077824 */ /* 0x000fe200078e00ff */
[----:B------:R-:W-:Y:S01]  /*1c20*/  SHF.R.U32.HI R3, RZ, 0x5, R109 ;  /* 0x00000005ff037819 */ /* 0x000fe2000001166d */
[----:B------:R-:W-:Y:S01]  /*1c30*/  IMAD.HI R106, R106, 0x2, RZ ;  /* 0x000000026a6a7827 */ /* 0x000fe200078e02ff */
[----:B------:R-:W-:Y:S01]  /*1c40*/  UIADD3.64 UR10, UR6, 0x2, URZ ;  /* 0x00000002060a7897 */ /* 0x000fe2000fffe03f */
[----:B------:R-:W-:Y:S02]  /*1c50*/  CS2R R46, SRZ ;  /* 0x00000000002e7805 */ /* 0x000fe4000001ff00 */
[----:B------:R-:W-:Y:S01]  /*1c60*/  SGXT.U32 R3, R3, 0x3 ;  /* 0x000000030303781a */ /* 0x000fe20000000000 */
[----:B------:R-:W-:Y:S01]  /*1c70*/  IMAD.SHL.U32 R8, R6, 0x2, RZ ;  /* 0x0000000206087824 */ /* 0x000fe200078e00ff */
[----:B------:R-:W-:Y:S01]  /*1c80*/  IADD3.X R173, R14, R9, R106, P0, P1 ;  /* 0x000000090ead7210 */ /* 0x000fe200007e246a */
[----:B------:R-:W-:Y:S01]  /*1c90*/  IMAD.HI R6, R6, 0x2, RZ ;  /* 0x0000000206067827 */ /* 0x000fe200078e02ff */
[----:B------:R-:W-:Y:S01]  /*1ca0*/  UIADD3.64 UR14, UR6, 0x4, URZ ;  /* 0x00000004060e7897 */ /* 0x000fe2000fffe03f */
[----:B------:R-:W-:-:S02]  /*1cb0*/  CS2R R48, SRZ ;  /* 0x0000000000307805 */ /* 0x000fc4000001ff00 */
[----:B0-----:R-:W-:Y:S01]  /*1cc0*/  IADD3 R138, P1, P2, R8, R138, R7 ;  /* 0x0000008a088a7210 */ /* 0x001fe20007a3e007 */
[----:B------:R-:W-:Y:S01]  /*1cd0*/  IMAD R5, R107, 0x12, RZ ;  /* 0x000000126b057824 */ /* 0x000fe200078e02ff */
[----:B------:R-:W-:Y:S01]  /*1ce0*/  UIADD3.64 UR58, UR6, 0x7e, URZ ;  /* 0x0000007e063a7897 */ /* 0x000fe2000fffe03f */
[----:B-1----:R-:W-:Y:S01]  /*1cf0*/  IMAD R12, R3, R22, RZ ;  /* 0x00000016030c7224 */ /* 0x002fe200078e02ff */
[----:B------:R-:W-:Y:S01]  /*1d00*/  IADD3.X R20, R6, R139, R4, P1, P2 ;  /* 0x0000008b06147210 */ /* 0x000fe20000fe4404 */
[----:B------:R-:W-:Y:S01]  /*1d10*/  VIADD R4, R10, 0x18 ;  /* 0x000000180a047836 */ /* 0x000fe20000000000 */
[----:B------:R-:W-:Y:S01]  /*1d20*/  IADD3 RZ, P6, R5, R172, RZ ;  /* 0x000000ac05ff7210 */ /* 0x000fe20007fde0ff */
[----:B--2---:R-:W-:Y:S01]  /*1d30*/  IMAD R13, R22, 0x8, R12 ;  /* 0x00000008160d7824 */ /* 0x004fe200078e020c */
[-C--:B------:R-:W-:Y:S01]  /*1d40*/  LEA R214, P3, R12, R138.reuse, 0x1 ;  /* 0x0000008a0cd67211 */ /* 0x080fe200078608ff */
[----:B------:R-:W-:Y:S01]  /*1d50*/  IMAD R5, R107, 0x18, RZ ;  /* 0x000000186b057824 */ /* 0x000fe200078e02ff */
[----:B------:R-:W-:Y:S01]  /*1d60*/  CS2R R50, SRZ ;  /* 0x0000000000327805 */ /* 0x000fe2000001ff00 */
[----:B------:R-:W-:Y:S01]  /*1d70*/  VIADD R3, R10, 0x98 ;  /* 0x000000980a037836 */ /* 0x000fe20000000000 */
[----:B------:R-:W-:Y:S01]  /*1d80*/  LEA R212, P2, R13, R138, 0x1 ;  /* 0x0000008a0dd47211 */ /* 0x000fe200078408ff */
[----:B------:R-:W-:Y:S01]  /*1d90*/  IMAD R14, R4, R22, RZ ;  /* 0x00000016040e7224 */ /* 0x000fe200078e02ff */
[----:B------:R-:W-:Y:S01]  /*1da0*/  IADD3 RZ, P4, R5, R172, RZ ;  /* 0x000000ac05ff7210 */ /* 0x000fe20007f9e0ff */
[----:B------:R-:W-:Y:S01]  /*1db0*/  IMAD R4, R22, 0x8, R13 ;  /* 0x0000000816047824 */ /* 0x000fe200078e020d */
[-C--:B------:R-:W-:Y:S01]  /*1dc0*/  LEA.HI.X.SX32 R215, R12, R20.reuse, 0x1, P3 ;  /* 0x000000140cd77211 */ /* 0x080fe200018f0eff */
[----:B------:R-:W-:Y:S01]  /*1dd0*/  VIADD R5, R10, 0x38 ;  /* 0x000000380a057836 */ /* 0x000fe20000000000 */
[----:B------:R-:W-:Y:S01]  /*1de0*/  LEA.HI.X.SX32 R213, R13, R20, 0x1, P2 ;  /* 0x000000140dd57211 */ /* 0x000fe200010f0eff */
[----:B------:R-:W-:Y:S01]  /*1df0*/  IMAD R18, R3, R22, RZ ;  /* 0x0000001603127224 */ /* 0x000fe200078e02ff */
[-C--:B------:R-:W-:Y:S01]  /*1e00*/  LEA R176, P3, R4, R138.reuse, 0x1 ;  /* 0x0000008a04b07211 */ /* 0x080fe200078608ff */
[----:B------:R-:W-:Y:S01]  /*1e10*/  IMAD R3, R22, 0x10, R4 ;  /* 0x0000001016037824 */ /* 0x000fe200078e0204 */
[----:B------:R-:W-:Y:S01]  /*1e20*/  LEA R174, P1, R14, R138, 0x1 ;  /* 0x0000008a0eae7211 */ /* 0x000fe200078208ff */
[----:B------:R-:W-:Y:S01]  /*1e30*/  VIADD R6, R10, 0x58 ;  /* 0x000000580a067836 */ /* 0x000fe20000000000 */
[----:B------:R-:W-:Y:S01]  /*1e40*/  LEA.HI.X.SX32 R177, R4, R20, 0x1, P3 ;  /* 0x0000001404b17211 */ /* 0x000fe200018f0eff */
[----:B------:R-:W-:Y:S01]  /*1e50*/  IMAD R15, R5, R22, RZ ;  /* 0x00000016050f7224 */ /* 0x000fe200078e02ff */
[C---:B------:R-:W-:Y:S01]  /*1e60*/  LEA R178, P2, R3.reuse, R138, 0x1 ;  /* 0x0000008a03b27211 */ /* 0x040fe200078408ff */
[----:B------:R-:W-:Y:S01]  /*1e70*/  IMAD R5, R22, 0x8, R3 ;  /* 0x0000000816057824 */ /* 0x000fe200078e0203 */
[-C--:B------:R-:W-:Y:S01]  /*1e80*/  LEA.HI.X.SX32 R175, R14, R20.reuse, 0x1, P1 ;  /* 0x000000140eaf7211 */ /* 0x080fe200008f0eff */
[----:B------:R-:W-:Y:S01]  /*1e90*/  VIADD R7, R10, 0x78 ;  /* 0x000000780a077836 */ /* 0x000fe20000000000 */
[----:B------:R-:W-:Y:S01]  /*1ea0*/  LEA.HI.X.SX32 R179, R3, R20, 0x1, P2 ;  /* 0x0000001403b37211 */ /* 0x000fe200010f0eff */
[----:B------:R-:W-:Y:S01]  /*1eb0*/  IMAD R16, R6, R22, RZ ;  /* 0x0000001606107224 */ /* 0x000fe200078e02ff */
[-C--:B------:R-:W-:Y:S01]  /*1ec0*/  LEA R180, P3, R5, R138.reuse, 0x1 ;  /* 0x0000008a05b47211 */ /* 0x080fe200078608ff */
[C---:B------:R-:W-:Y:S01]  /*1ed0*/  IMAD R6, R22.reuse, 0x8, R5 ;  /* 0x0000000816067824 */ /* 0x040fe200078e0205 */
[----:B------:R-:W-:Y:S01]  /*1ee0*/  LEA R182, P1, R15, R138, 0x1 ;  /* 0x0000008a0fb67211 */ /* 0x000fe200078208ff */
[----:B------:R-:W-:Y:S01]  /*1ef0*/  IMAD R17, R7, R22, RZ ;  /* 0x0000001607117224 */ /* 0x000fe200078e02ff */
[----:B------:R-:W-:Y:S01]  /*1f00*/  LEA.HI.X.SX32 R181, R5, R20, 0x1, P3 ;  /* 0x0000001405b57211 */ /* 0x000fe200018f0eff */
[----:B------:R-:W-:Y:S01]  /*1f10*/  IMAD R7, R22, 0x10, R6 ;  /* 0x0000001016077824 */ /* 0x000fe200078e0206 */
[----:B------:R-:W-:Y:S01]  /*1f20*/  LEA R184, P2, R6, R138, 0x1 ;  /* 0x0000008a06b87211 */ /* 0x000fe200078408ff */
[----:B------:R-:W-:Y:S01]  /*1f30*/  IMAD R9, R107, 0x16, RZ ;  /* 0x000000166b097824 */ /* 0x000fe200078e02ff */
[----:B------:R-:W-:Y:S01]  /*1f40*/  LEA.HI.X.SX32 R183, R15, R20, 0x1, P1 ;  /* 0x000000140fb77211 */ /* 0x000fe200008f0eff */
[----:B------:R-:W-:Y:S01]  /*1f50*/  IMAD R4, R22, 0x8, R7 ;  /* 0x0000000816047824 */ /* 0x000fe200078e0207 */
[C---:B------:R-:W-:Y:S01]  /*1f60*/  LEA R186, P3, R7.reuse, R138, 0x1 ;  /* 0x0000008a07ba7211 */ /* 0x040fe200078608ff */
[----:B------:R-:W-:Y:S01]  /*1f70*/  VIADD R8, R10, 0xb8 ;  /* 0x000000b80a087836 */ /* 0x000fe20000000000 */
[-C--:B------:R-:W-:Y:S01]  /*1f80*/  LEA.HI.X.SX32 R185, R6, R20.reuse, 0x1, P2 ;  /* 0x0000001406b97211 */ /* 0x080fe200010f0eff */
[----:B------:R-:W-:Y:S01]  /*1f90*/  IMAD R3, R22, 0x8, R4 ;  /* 0x0000000816037824 */ /* 0x000fe200078e0204 */
[----:B------:R-:W-:Y:S01]  /*1fa0*/  LEA.HI.X.SX32 R187, R7, R20, 0x1, P3 ;  /* 0x0000001407bb7211 */ /* 0x000fe200018f0eff */
[----:B------:R-:W-:Y:S01]  /*1fb0*/  IMAD R8, R8, R22, RZ ;  /* 0x0000001608087224 */ /* 0x000fe200078e02ff */
[-C--:B------:R-:W-:Y:S01]  /*1fc0*/  LEA R188, P2, R4, R138.reuse, 0x1 ;  /* 0x0000008a04bc7211 */ /* 0x080fe200078408ff */
[----:B------:R-:W-:Y:S01]  /*1fd0*/  IMAD R5, R22, 0x10, R3 ;  /* 0x0000001016057824 */ /* 0x000fe200078e0203 */
[CC--:B------:R-:W-:Y:S01]  /*1fe0*/  LEA R190, P3, R3.reuse, R138.reuse, 0x1 ;  /* 0x0000008a03be7211 */ /* 0x0c0fe200078608ff */
[----:B------:R-:W-:Y:S01]  /*1ff0*/  IMAD.U32 R21, RZ, RZ, UR11 ;  /* 0x0000000bff157e24 */ /* 0x000fe2000f8e00ff */
[----:B------:R-:W-:Y:S01]  /*2000*/  LEA R192, P1, R16, R138, 0x1 ;  /* 0x0000008a10c07211 */ /* 0x000fe200078208ff */
[----:B------:R-:W-:Y:S01]  /*2010*/  IMAD R6, R22, 0x8, R5 ;  /* 0x0000000816067824 */ /* 0x000fe200078e0205 */
[-C--:B------:R-:W-:Y:S01]  /*2020*/  LEA.HI.X.SX32 R191, R3, R20.reuse, 0x1, P3 ;  /* 0x0000001403bf7211 */ /* 0x080fe200018f0eff */
[----:B------:R-:W-:Y:S01]  /*2030*/  IMAD R131, R107, 0x9, RZ ;  /* 0x000000096b837824 */ /* 0x000fe200078e02ff */
[----:B------:R-:W-:Y:S01]  /*2040*/  LEA.HI.X.SX32 R189, R4, R20, 0x1, P2 ;  /* 0x0000001404bd7211 */ /* 0x000fe200010f0eff */
[C---:B------:R-:W-:Y:S01]  /*2050*/  IMAD R7, R22.reuse, 0x8, R6 ;  /* 0x0000000816077824 */ /* 0x040fe200078e0206 */
[-C--:B------:R-:W-:Y:S01]  /*2060*/  LEA R194, P3, R5, R138.reuse, 0x1 ;  /* 0x0000008a05c27211 */ /* 0x080fe200078608ff */
[----:B------:R-:W-:Y:S01]  /*2070*/  IMAD R133, R107, 0x6, RZ ;  /* 0x000000066b857824 */ /* 0x000fe200078e02ff */
[----:B------:R-:W-:Y:S01]  /*2080*/  LEA R196, P2, R17, R138, 0x1 ;  /* 0x0000008a11c47211 */ /* 0x000fe200078408ff */
[----:B------:R-:W-:Y:S01]  /*2090*/  IMAD R3, R22, 0x10, R7 ;  /* 0x0000001016037824 */ /* 0x000fe200078e0207 */
[-C--:B------:R-:W-:Y:S01]  /*20a0*/  LEA.HI.X.SX32 R193, R16, R20.reuse, 0x1, P1 ;  /* 0x0000001410c17211 */ /* 0x080fe200008f0eff */
[----:B------:R-:W-:Y:S01]  /*20b0*/  IMAD R137, R107, 0x3, RZ ;  /* 0x000000036b897824 */ /* 0x000fe200078e02ff */
[----:B------:R-:W-:Y:S01]  /*20c0*/  LEA.HI.X.SX32 R195, R5, R20, 0x1, P3 ;  /* 0x0000001405c37211 */ /* 0x000fe200018f0eff */
[----:B------:R-:W-:Y:S01]  /*20d0*/  IMAD R4, R22, 0x8, R3 ;  /* 0x0000000816047824 */ /* 0x000fe200078e0203 */
        /* <DEDUP_REMOVED lines=8> */
[----:B------:R-:W-:Y:S01]  /*2160*/  LEA R168, P2, R3, R138, 0x1 ;  /* 0x0000008a03a87211 */ /* 0x000fe200078408ff */
[----:B------:R-:W-:Y:S01]  /*2170*/  IMAD R135, R107, 0x5, RZ ;  /* 0x000000056b877824 */ /* 0x000fe200078e02ff */
[----:B------:R-:W-:Y:S01]  /*2180*/  LEA.HI.X.SX32 R171, R7, R20, 0x1, P3 ;  /* 0x0000001407ab7211 */ /* 0x000fe200018f0eff */
[C---:B------:R-:W-:Y:S01]  /*2190*/  IMAD R117, R107.reuse, 0xe, RZ ;  /* 0x0000000e6b757824 */ /* 0x040fe200078e02ff */
[----:B------:R-:W-:Y:S01]  /*21a0*/  LEA R166, P3, R4, R138, 0x1 ;  /* 0x0000008a04a67211 */ /* 0x000fe200078608ff */
[----:B------:R-:W-:Y:S01]  /*21b0*/  IMAD R11, R107, 0x1a, RZ ;  /* 0x0000001a6b0b7824 */ /* 0x000fe200078e02ff */
[-C--:B------:R-:W-:Y:S01]  /*21c0*/  LEA.HI.X.SX32 R169, R3, R20.reuse, 0x1, P2 ;  /* 0x0000001403a97211 */ /* 0x080fe200010f0eff */
[----:B------:R-:W-:Y:S01]  /*21d0*/  IMAD R3, R22, 0x8, R6 ;  /* 0x0000000816037824 */ /* 0x000fe200078e0206 */
[----:B------:R-:W-:Y:S01]  /*21e0*/  LEA.HI.X.SX32 R167, R4, R20, 0x1, P3 ;  /* 0x0000001404a77211 */ /* 0x000fe200018f0eff */
[----:B------:R-:W-:Y:S01]  /*21f0*/  IMAD R7, R107, 0x3e, RZ ;  /* 0x0000003e6b077824 */ /* 0x000fe200078e02ff */
[-C--:B------:R-:W-:Y:S01]  /*2200*/  LEA R162, P2, R5, R138.reuse, 0x1 ;  /* 0x0000008a05a27211 */ /* 0x080fe200078408ff */
[----:B------:R-:W-:Y:S01]  /*2210*/  IMAD R4, R22, 0x8, R3 ;  /* 0x0000000816047824 */ /* 0x000fe200078e0203 */
[----:B------:R-:W-:Y:S01]  /*2220*/  LEA R160, P3, R6, R138, 0x1 ;  /* 0x0000008a06a07211 */ /* 0x000fe200078608ff */
[----:B------:R-:W-:Y:S01]  /*2230*/  IMAD R111, R107, 0x7, RZ ;  /* 0x000000076b6f7824 */ /* 0x000fe200078e02ff */
[-C--:B------:R-:W-:Y:S01]  /*2240*/  LEA.HI.X.SX32 R163, R5, R20.reuse, 0x1, P2 ;  /* 0x0000001405a37211 */ /* 0x080fe200010f0eff */
[----:B------:R-:W-:Y:S01]  /*2250*/  IMAD R5, R22, 0x10, R4 ;  /* 0x0000001016057824 */ /* 0x000fe200078e0204 */
[----:B------:R-:W-:Y:S01]  /*2260*/  LEA.HI.X.SX32 R161, R6, R20, 0x1, P3 ;  /* 0x0000001406a17211 */ /* 0x000fe200018f0eff */
[----:B------:R-:W-:Y:S01]  /*2270*/  IMAD R123, R107, 0xb, RZ ;  /* 0x0000000b6b7b7824 */ /* 0x000fe200078e02ff */
[----:B------:R-:W-:Y:S01]  /*2280*/  LEA R158, P2, R3, R138, 0x1 ;  /* 0x0000008a039e7211 */ /* 0x000fe200078408ff */
[----:B------:R-:W-:Y:S01]  /*2290*/  IMAD R6, R22, 0x8, R5 ;  /* 0x0000000816067824 */ /* 0x000fe200078e0205 */
[----:B------:R-:W-:Y:S01]  /*22a0*/  IADD3 RZ, P0, R9, R172, RZ ;  /* 0x000000ac09ff7210 */ /* 0x000fe20007f1e0ff */
[----:B------:R-:W-:Y:S01]  /*22b0*/  VIADD R9, R10, 0xd8 ;  /* 0x000000d80a097836 */ /* 0x000fe20000000000 */
[----:B------:R-:W-:Y:S01]  /*22c0*/  LEA R156, P3, R4, R138, 0x1 ;  /* 0x0000008a049c7211 */ /* 0x000fe200078608ff */
[----:B------:R-:W-:Y:S01]  /*22d0*/  VIADD R10, R10, 0xf8 ;  /* 0x000000f80a0a7836 */ /* 0x000fe20000000000 */
[----:B------:R-:W-:Y:S01]  /*22e0*/  LEA.HI.X.SX32 R159, R3, R20, 0x1, P2 ;  /* 0x00000014039f7211 */ /* 0x000fe200010f0eff */
[----:B------:R-:W-:Y:S01]  /*22f0*/  IMAD R3, R22, 0x8, R6 ;  /* 0x0000000816037824 */ /* 0x000fe200078e0206 */
[----:B------:R-:W-:Y:S01]  /*2300*/  LEA R164, P1, R18, R138, 0x1 ;  /* 0x0000008a12a47211 */ /* 0x000fe200078208ff */
[----:B------:R-:W-:Y:S01]  /*2310*/  IMAD R9, R9, R22, RZ ;  /* 0x0000001609097224 */ /* 0x000fe200078e02ff */
[----:B------:R-:W-:Y:S01]  /*2320*/  LEA.HI.X.SX32 R157, R4, R20, 0x1, P3 ;  /* 0x00000014049d7211 */ /* 0x000fe200018f0eff */
[----:B------:R-:W-:Y:S01]  /*2330*/  IMAD R4, R22, 0x10, R3 ;  /* 0x0000001016047824 */ /* 0x000fe200078e0203 */
[----:B------:R-:W-:Y:S01]  /*2340*/  LEA R152, P3, R5, R138, 0x1 ;  /* 0x0000008a05987211 */ /* 0x000fe200078608ff */
[----:B------:R-:W-:Y:S01]  /*2350*/  IMAD R10, R10, R22, RZ ;  /* 0x000000160a0a7224 */ /* 0x000fe200078e02ff */
[----:B------:R-:W-:Y:S01]  /*2360*/  LEA.HI.X.SX32 R165, R18, R20, 0x1, P1 ;  /* 0x0000001412a57211 */ /* 0x000fe200008f0eff */
[C---:B------:R-:W-:Y:S01]  /*2370*/  IMAD R127, R107.reuse, 0x1c, RZ ;  /* 0x0000001c6b7f7824 */ /* 0x040fe200078e02ff */
[----:B------:R-:W-:Y:S01]  /*2380*/  LEA R154, P1, R8, R138, 0x1 ;  /* 0x0000008a089a7211 */ /* 0x000fe200078208ff */
[----:B------:R-:W-:Y:S01]  /*2390*/  IMAD R115, R107, 0x1e, RZ ;  /* 0x0000001e6b737824 */ /* 0x000fe200078e02ff */
[----:B------:R-:W-:Y:S01]  /*23a0*/  LEA.HI.X.SX32 R153, R5, R20, 0x1, P3 ;  /* 0x0000001405997211 */ /* 0x000fe200018f0eff */
[----:B------:R-:W-:Y:S01]  /*23b0*/  IMAD R5, R22, 0x8, R4 ;  /* 0x0000000816057824 */ /* 0x000fe200078e0204 */
[-C--:B------:R-:W-:Y:S01]  /*23c0*/  LEA R150, P2, R9, R138.reuse, 0x1 ;  /* 0x0000008a09967211 */ /* 0x080fe200078408ff */
[----:B------:R-:W-:Y:S01]  /*23d0*/  IMAD R119, R107, 0xd, RZ ;  /* 0x0000000d6b777824 */ /* 0x000fe200078e02ff */
[----:B------:R-:W-:Y:S01]  /*23e0*/  LEA R146, P3, R3, R138, 0x1 ;  /* 0x0000008a03927211 */ /* 0x000fe200078608ff */
[C---:B------:R-:W-:Y:S01]  /*23f0*/  IMAD R125, R107.reuse, 0x1d, RZ ;  /* 0x0000001d6b7d7824 */ /* 0x040fe200078e02ff */
[----:B------:R-:W-:Y:S01]  /*2400*/  LEA.HI.X.SX32 R155, R8, R20, 0x1, P1 ;  /* 0x00000014089b7211 */ /* 0x000fe200008f0eff */
[----:B------:R-:W-:Y:S01]  /*2410*/  IMAD R113, R107, 0x1f, RZ ;  /* 0x0000001f6b717824 */ /* 0x000fe200078e02ff */
[----:B------:R-:W-:Y:S01]  /*2420*/  LEA R148, P1, R6, R138, 0x1 ;  /* 0x0000008a06947211 */ /* 0x000fe200078208ff */
[----:B------:R-:W-:Y:S01]  /*2430*/  IMAD.MOV.U32 R18, RZ, RZ, 0x3f800000 ;  /* 0x3f800000ff127424 */ /* 0x000fe200078e00ff */
[-C--:B------:R-:W-:Y:S01]  /*2440*/  LEA.HI.X.SX32 R151, R9, R20.reuse, 0x1, P2 ;  /* 0x0000001409977211 */ /* 0x080fe200010f0eff */
[----:B------:R-:W-:Y:S01]  /*2450*/  IMAD.MOV.U32 R15, RZ, RZ, -0x800000 ;  /* 0xff800000ff0f7424 */ /* 0x000fe200078e00ff */
[----:B------:R-:W-:Y:S01]  /*2460*/  LEA.HI.X.SX32 R147, R3, R20, 0x1, P3 ;  /* 0x0000001403937211 */ /* 0x000fe200018f0eff */
[----:B------:R-:W-:Y:S01]  /*2470*/  IMAD R3, R22, 0x8, R5 ;  /* 0x0000000816037824 */ /* 0x000fe200078e0205 */
[----:B------:R-:W-:Y:S01]  /*2480*/  LEA R144, P2, R4, R138, 0x1 ;  /* 0x0000008a04907211 */ /* 0x000fe200078408ff */
[----:B------:R-:W-:Y:S01]  /*2490*/  IMAD.MOV.U32 R14, RZ, RZ, RZ ;  /* 0x000000ffff0e7224 */ /* 0x000fe200078e00ff */
[----:B------:R-:W-:Y:S01]  /*24a0*/  LEA.HI.X.SX32 R149, R6, R20, 0x1, P1 ;  /* 0x0000001406957211 */ /* 0x000fe200008f0eff */
[----:B------:R-:W-:Y:S01]  /*24b0*/  IMAD.MOV.U32 R13, RZ, RZ, RZ ;  /* 0x000000ffff0d7224 */ /* 0x000fe200078e00ff */
[-C--:B------:R-:W-:Y:S01]  /*24c0*/  LEA R142, P3, R5, R138.reuse, 0x1 ;  /* 0x0000008a058e7211 */ /* 0x080fe200078608ff */
[----:B------:R-:W-:Y:S01]  /*24d0*/  IMAD.MOV.U32 R16, RZ, RZ, -0x800000 ;  /* 0xff800000ff107424 */ /* 0x000fe200078e00ff */
[----:B------:R-:W-:Y:S01]  /*24e0*/  LEA R140, P1, R10, R138, 0x1 ;  /* 0x0000008a0a8c7211 */ /* 0x000fe200078208ff */
[----:B------:R-:W-:Y:S01]  /*24f0*/  IMAD.MOV.U32 R17, RZ, RZ, 0x3f800000 ;  /* 0x3f800000ff117424 */ /* 0x000fe200078e00ff */
[----:B------:R-:W-:Y:S01]  /*2500*/  LEA.HI.X.SX32 R145, R4, R20, 0x1, P2 ;  /* 0x0000001404917211 */ /* 0x000fe200010f0eff */
[----:B------:R-:W-:Y:S01]  /*2510*/  IMAD.MOV.U32 R4, RZ, RZ, RZ ;  /* 0x000000ffff047224 */ /* 0x000fe200078e00ff */
[----:B------:R-:W-:-:S02]  /*2520*/  LEA R138, P2, R3, R138, 0x1 ;  /* 0x0000008a038a7211 */ /* 0x000fc400078408ff */
[----:B------:R-:W-:Y:S02]  /*2530*/  CS2R R52, SRZ ;  /* 0x0000000000347805 */ /* 0x000fe4000001ff00 */
[-C--:B------:R-:W-:Y:S01]  /*2540*/  LEA.HI.X.SX32 R143, R5, R20.reuse, 0x1, P3 ;  /* 0x00000014058f7211 */ /* 0x080fe200018f0eff */
[----:B------:R-:W-:Y:S01]  /*2550*/  IMAD R5, R107, 0x3c, RZ ;  /* 0x0000003c6b057824 */ /* 0x000fe200078e02ff */
[-C--:B------:R-:W-:Y:S02]  /*2560*/  LEA.HI.X.SX32 R141, R10, R20.reuse, 0x1, P1 ;  /* 0x000000140a8d7211 */ /* 0x080fe400008f0eff */
[----:B------:R-:W-:Y:S02]  /*2570*/  CS2R R54, SRZ ;  /* 0x0000000000367805 */ /* 0x000fe4000001ff00 */
[----:B------:R-:W-:Y:S01]  /*2580*/  LEA.HI.X.SX32 R139, R3, R20, 0x1, P2 ;  /* 0x00000014038b7211 */ /* 0x000fe200010f0eff */
[----:B------:R-:W-:Y:S01]  /*2590*/  IMAD.U32 R20, RZ, RZ, UR10 ;  /* 0x0000000aff147e24 */ /* 0x000fe2000f8e00ff */
[----:B------:R-:W-:Y:S01]  /*25a0*/  LEA.HI.X.SX32 R131, R131, R173, 0x1, P6 ;  /* 0x000000ad83837211 */ /* 0x000fe200030f0eff */
[----:B------:R-:W-:Y:S01]  /*25b0*/  IMAD R3, R107, 0x38, RZ ;  /* 0x000000386b037824 */ /* 0x000fe200078e02ff */
[----:B------:R-:W-:-:S02]  /*25c0*/  IADD3 RZ, P6, R5, R172, RZ ;  /* 0x000000ac05ff7210 */ /* 0x000fc40007fde0ff */
[----:B------:R-:W-:Y:S01]  /*25d0*/  CS2R R56, SRZ ;  /* 0x0000000000387805 */ /* 0x000fe2000001ff00 */
[----:B------:R0:W-:Y:S01]  /*25e0*/  STL.64 [R1+0x60], R20 ;  /* 0x0000601401007387 */ /* 0x0001e20000100a00 */
[----:B------:R-:W-:Y:S01]  /*25f0*/  LOP3.LUT R5, R109, 0x3f, RZ, 0xc0, !PT ;  /* 0x0000003f6d057812 */ /* 0x000fe200078ec0ff */
[----:B------:R-:W-:Y:S01]  /*2600*/  IMAD R109, R107, 0xf, RZ ;  /* 0x0000000f6b6d7824 */ /* 0x000fe200078e02ff */
[-C--:B------:R-:W-:Y:S02]  /*2610*/  IADD3 RZ, P1, R133, R172.reuse, RZ ;  /* 0x000000ac85ff7210 */ /* 0x080fe40007f3e0ff */
[----:B------:R-:W-:Y:S02]  /*2620*/  CS2R R58, SRZ ;  /* 0x00000000003a7805 */ /* 0x000fe4000001ff00 */
[----:B------:R-:W-:Y:S01]  /*2630*/  IADD3 RZ, P2, R129, R172, RZ ;  /* 0x000000ac81ff7210 */ /* 0x000fe20007f5e0ff */
[----:B------:R-:W-:Y:S01]  /*2640*/  IMAD R5, R105, 0x20, R5 ;  /* 0x0000002069057824 */ /* 0x000fe200078e0205 */
[----:B------:R-:W-:-:S02]  /*2650*/  LEA.HI.X.SX32 R137, R137, R173, 0x1, P1 ;  /* 0x000000ad89897211 */ /* 0x000fc400008f0eff */
[----:B------:R-:W-:Y:S02]  /*2660*/  CS2R R60, SRZ ;  /* 0x00000000003c7805 */ /* 0x000fe4000001ff00 */
[-C--:B------:R-:W-:Y:S01]  /*2670*/  IADD3 RZ, P1, R121, R172.reuse, RZ ;  /* 0x000000ac79ff7210 */ /* 0x080fe20007f3e0ff */
[----:B------:R-:W-:Y:S01]  /*2680*/  IMAD.SHL.U32 R5, R5, 0x2, RZ ;  /* 0x0000000205057824 */ /* 0x000fe200078e00ff */
[-C--:B------:R-:W-:Y:S01]  /*2690*/  LEA.HI.X.SX32 R135, R135, R173.reuse, 0x1, P2 ;  /* 0x000000ad87877211 */ /* 0x080fe200010f0eff */
[----:B0-----:R-:W-:Y:S01]  /*26a0*/  IMAD.U32 R20, RZ, RZ, UR14 ;  /* 0x0000000eff147e24 */ /* 0x001fe2000f8e00ff */
[-C--:B------:R-:W-:Y:S01]  /*26b0*/  IADD3 RZ, P2, R3, R172.reuse, RZ ;  /* 0x000000ac03ff7210 */ /* 0x080fe20007f5e0ff */
[----:B------:R-:W-:Y:S01]  /*26c0*/  IMAD.U32 R21, RZ, RZ, UR15 ;  /* 0x0000000fff157e24 */ /* 0x000fe2000f8e00ff */
[-C--:B------:R-:W-:Y:S01]  /*26d0*/  LEA.HI.X.SX32 R133, R133, R173.reuse, 0x1, P1 ;  /* 0x000000ad85857211 */ /* 0x080fe200008f0eff */
[----:B------:R-:W-:Y:S01]  /*26e0*/  IMAD R3, R107, 0x3a, RZ ;  /* 0x0000003a6b037824 */ /* 0x000fe200078e02ff */
[----:B------:R-:W-:Y:S01]  /*26f0*/  IADD3 RZ, P1, R117, R172, RZ ;  /* 0x000000ac75ff7210 */ /* 0x000fe20007f3e0ff */
[----:B------:R-:W-:Y:S01]  /*2700*/  IMAD.IADD R12, R104, 0x1, R5 ;  /* 0x00000001680c7824 */ /* 0x000fe200078e0205 */
[----:B------:R0:W-:Y:S01]  /*2710*/  STL.64 [R1+0x58], R20 ;  /* 0x0000581401007387 */ /* 0x0001e20000100a00 */
[----:B------:R-:W-:-:S02]  /*2720*/  LEA.HI.X.SX32 R129, R129, R173, 0x1, P5 ;  /* 0x000000ad81817211 */ /* 0x000fc400028f0eff */
[----:B------:R-:W-:Y:S02]  /*2730*/  CS2R R62, SRZ ;  /* 0x00000000003e7805 */ /* 0x000fe4000001ff00 */
[-C--:B------:R-:W-:Y:S02]  /*2740*/  IADD3 RZ, P3, R11, R172.reuse, RZ ;  /* 0x000000ac0bff7210 */ /* 0x080fe40007f7e0ff */
[----:B------:R-:W-:Y:S02]  /*2750*/  CS2R R64, SRZ ;  /* 0x0000000000407805 */ /* 0x000fe4000001ff00 */
[----:B------:R-:W-:Y:S02]  /*2760*/  IADD3 RZ, P5, R7, R172, RZ ;  /* 0x000000ac07ff7210 */ /* 0x000fe40007fbe0ff */
[----:B------:R-:W-:Y:S02]  /*2770*/  CS2R R66, SRZ ;  /* 0x0000000000427805 */ /* 0x000fe4000001ff00 */
[----:B------:R-:W-:-:S02]  /*2780*/  LOP3.LUT R11, R5, 0x10, RZ, 0x3c, !PT ;  /* 0x00000010050b7812 */ /* 0x000fc400078e3cff */
[----:B------:R-:W-:Y:S02]  /*2790*/  CS2R R68, SRZ ;  /* 0x0000000000447805 */ /* 0x000fe4000001ff00 */
[C---:B------:R-:W-:Y:S02]  /*27a0*/  LOP3.LUT R10, R5.reuse, 0x20, RZ, 0x3c, !PT ;  /* 0x00000020050a7812 */ /* 0x040fe400078e3cff */
[----:B------:R-:W-:Y:S02]  /*27b0*/  CS2R R70, SRZ ;  /* 0x0000000000467805 */ /* 0x000fe4000001ff00 */
[C---:B------:R-:W-:Y:S01]  /*27c0*/  LOP3.LUT R9, R5.reuse, 0x30, RZ, 0x3c, !PT ;  /* 0x0000003005097812 */ /* 0x040fe200078e3cff */
[----:B0-----:R-:W-:Y:S01]  /*27d0*/  IMAD.U32 R20, RZ, RZ, UR58 ;  /* 0x0000003aff147e24 */ /* 0x001fe2000f8e00ff */
[C---:B------:R-:W-:Y:S01]  /*27e0*/  LOP3.LUT R8, R5.reuse, 0x40, RZ, 0x3c, !PT ;  /* 0x0000004005087812 */ /* 0x040fe200078e3cff */
[----:B------:R-:W-:Y:S01]  /*27f0*/  IMAD.U32 R21, RZ, RZ, UR59 ;  /* 0x0000003bff157e24 */ /* 0x000fe2000f8e00ff */
[----:B------:R-:W-:Y:S01]  /*2800*/  UIADD3.64 UR58, UR6, 0x80, URZ ;  /* 0x00000080063a7897 */ /* 0x000fe2000fffe03f */
[----:B------:R-:W-:-:S02]  /*2810*/  LOP3.LUT R7, R5, 0x50, RZ, 0x3c, !PT ;  /* 0x0000005005077812 */ /* 0x000fc400078e3cff */
[----:B------:R-:W-:Y:S02]  /*2820*/  CS2R R72, SRZ ;  /* 0x0000000000487805 */ /* 0x000fe4000001ff00 */
[----:B------:R-:W-:Y:S01]  /*2830*/  LOP3.LUT R6, R5, 0x60, RZ, 0x3c, !PT ;  /* 0x0000006005067812 */ /* 0x000fe200078e3cff */
[----:B------:R0:W-:Y:S01]  /*2840*/  STL.64 [R1+0x50], R20 ;  /* 0x0000501401007387 */ /* 0x0001e20000100a00 */
[-C--:B------:R-:W-:Y:S01]  /*2850*/  LEA.HI.X.SX32 R111, R111, R173.reuse, 0x1, P1 ;  /* 0x000000ad6f6f7211 */ /* 0x080fe200008f0eff */
[----:B------:R-:W-:Y:S01]  /*2860*/  IMAD.U32 R22, RZ, RZ, UR58 ;  /* 0x0000003aff167e24 */ /* 0x000fe2000f8e00ff */
[----:B------:R-:W-:Y:S01]  /*2870*/  LOP3.LUT R5, R5, 0x70, RZ, 0x3c, !PT ;  /* 0x0000007005057812 */ /* 0x000fe200078e3cff */
[----:B------:R-:W-:Y:S01]  /*2880*/  IMAD.U32 R23, RZ, RZ, UR59 ;  /* 0x0000003bff177e24 */ /* 0x000fe2000f8e00ff */
[----:B------:R-:W-:Y:S01]  /*2890*/  UIADD3.64 UR58, UR6, 0x82, URZ ;  /* 0x00000082063a7897 */ /* 0x000fe2000fffe03f */
[----:B------:R-:W-:Y:S02]  /*28a0*/  LEA.HI.X.SX32 R123, R123, R173, 0x1, P0 ;  /* 0x000000ad7b7b7211 */ /* 0x000fe400000f0eff */
[----:B------:R-:W-:-:S02]  /*28b0*/  CS2R R74, SRZ ;  /* 0x00000000004a7805 */ /* 0x000fc4000001ff00 */
[----:B------:R-:W-:Y:S01]  /*28c0*/  LEA.HI.X.SX32 R121, R121, R173, 0x1, P4 ;  /* 0x000000ad79797211 */ /* 0x000fe200020f0eff */
[----:B------:R1:W-:Y:S01]  /*28d0*/  STL.64 [R1+0x48], R22 ;  /* 0x0000481601007387 */ /* 0x0003e20000100a00 */
[-C--:B------:R-:W-:Y:S01]  /*28e0*/  IADD3 RZ, P1, R3, R172.reuse, RZ ;  /* 0x000000ac03ff7210 */ /* 0x080fe20007f3e0ff */
[----:B------:R-:W-:Y:S01]  /*28f0*/  IMAD.MOV.U32 R3, RZ, RZ, RZ ;  /* 0x000000ffff037224 */ /* 0x000fe200078e00ff */
[-C--:B------:R-:W-:Y:S01]  /*2900*/  IADD3 RZ, P0, R127, R172.reuse, RZ ;  /* 0x000000ac7fff7210 */ /* 0x080fe20007f1e0ff */
[----:B0-----:R-:W-:Y:S01]  /*2910*/  IMAD.U32 R20, RZ, RZ, UR58 ;  /* 0x0000003aff147e24 */ /* 0x001fe2000f8e00ff */
[----:B------:R-:W-:Y:S01]  /*2920*/  IADD3 RZ, P4, R115, R172, RZ ;  /* 0x000000ac73ff7210 */ /* 0x000fe20007f9e0ff */
[----:B------:R-:W-:Y:S01]  /*2930*/  IMAD.U32 R21, RZ, RZ, UR59 ;  /* 0x0000003bff157e24 */ /* 0x000fe2000f8e00ff */
[----:B------:R-:W-:Y:S01]  /*2940*/  UIADD3.64 UR58, UR6, 0x84, URZ ;  /* 0x00000084063a7897 */ /* 0x000fe2000fffe03f */
[----:B------:R-:W-:Y:S02]  /*2950*/  CS2R R76, SRZ ;  /* 0x00000000004c7805 */ /* 0x000fe4000001ff00 */
[----:B------:R-:W-:-:S02]  /*2960*/  CS2R R78, SRZ ;  /* 0x00000000004e7805 */ /* 0x000fc4000001ff00 */
[----:B------:R-:W-:Y:S01]  /*2970*/  CS2R R80, SRZ ;  /* 0x0000000000507805 */ /* 0x000fe2000001ff00 */
[----:B------:R0:W-:Y:S01]  /*2980*/  STL.64 [R1+0x40], R20 ;  /* 0x0000401401007387 */ /* 0x0001e20000100a00 */
[----:B------:R-:W-:Y:S01]  /*2990*/  CS2R R82, SRZ ;  /* 0x0000000000527805 */ /* 0x000fe2000001ff00 */
[----:B-1----:R-:W-:Y:S01]  /*29a0*/  IMAD.U32 R22, RZ, RZ, UR58 ;  /* 0x0000003aff167e24 */ /* 0x002fe2000f8e00ff */
[----:B------:R-:W-:Y:S01]  /*29b0*/  CS2R R84, SRZ ;  /* 0x0000000000547805 */ /* 0x000fe2000001ff00 */
[----:B------:R-:W-:Y:S01]  /*29c0*/  IMAD.U32 R23, RZ, RZ, UR59 ;  /* 0x0000003bff177e24 */ /* 0x000fe2000f8e00ff */
[----:B------:R-:W-:Y:S01]  /*29d0*/  UIADD3.64 UR58, UR6, 0x17e, URZ ;  /* 0x0000017e063a7897 */ /* 0x000fe2000fffe03f */
[----:B------:R-:W-:Y:S01]  /*29e0*/  CS2R R86, SRZ ;  /* 0x0000000000567805 */ /* 0x000fe2000001ff00 */
[C---:B------:R-:W-:Y:S01]  /*29f0*/  IMAD.IADD R11, R104.reuse, 0x1, R11 ;  /* 0x00000001680b7824 */ /* 0x040fe200078e020b */
[-C--:B------:R-:W-:Y:S01]  /*2a00*/  LEA.HI.X.SX32 R119, R119, R173.reuse, 0x1, P3 ;  /* 0x000000ad77777211 */ /* 0x080fe200018f0eff */
[----:B------:R1:W-:Y:S01]  /*2a10*/  STL.64 [R1+0x38], R22 ;  /* 0x0000381601007387 */ /* 0x0003e20000100a00 */
[C---:B------:R-:W-:Y:S01]  /*2a20*/  IMAD.IADD R10, R104.reuse, 0x1, R10 ;  /* 0x00000001680a7824 */ /* 0x040fe200078e020a */
[-C--:B------:R-:W-:Y:S01]  /*2a30*/  LEA.HI.X.SX32 R117, R117, R173.reuse, 0x1, P0 ;  /* 0x000000ad75757211 */ /* 0x080fe200000f0eff */
[----:B0-----:R-:W-:Y:S01]  /*2a40*/  IMAD.U32 R20, RZ, RZ, UR58 ;  /* 0x0000003aff147e24 */ /* 0x001fe2000f8e00ff */
[-C--:B------:R-:W-:Y:S01]  /*2a50*/  LEA.HI.X.SX32 R109, R109, R173.reuse, 0x1, P4 ;  /* 0x000000ad6d6d7211 */ /* 0x080fe200020f0eff */
[----:B------:R-:W-:Y:S01]  /*2a60*/  IMAD.U32 R21, RZ, RZ, UR59 ;  /* 0x0000003bff157e24 */ /* 0x000fe2000f8e00ff */
[----:B------:R-:W-:Y:S01]  /*2a70*/  UIADD3.64 UR58, UR6, 0x180, URZ ;  /* 0x00000180063a7897 */ /* 0x000fe2000fffe03f */
[C---:B------:R-:W-:Y:S01]  /*2a80*/  IMAD.IADD R9, R104.reuse, 0x1, R9 ;  /* 0x0000000168097824 */ /* 0x040fe200078e0209 */
[-C--:B------:R-:W-:Y:S01]  /*2a90*/  LEA.HI.X.SX32 R127, R127, R173.reuse, 0x1, P2 ;  /* 0x000000ad7f7f7211 */ /* 0x080fe200010f0eff */
[C---:B------:R-:W-:Y:S01]  /*2aa0*/  IMAD.IADD R8, R104.reuse, 0x1, R8 ;  /* 0x0000000168087824 */ /* 0x040fe200078e0208 */
[----:B------:R0:W-:Y:S01]  /*2ab0*/  STL.64 [R1+0x30], R20 ;  /* 0x0000301401007387 */ /* 0x0001e20000100a00 */
[C---:B------:R-:W-:Y:S01]  /*2ac0*/  IMAD.IADD R7, R104.reuse, 0x1, R7 ;  /* 0x0000000168077824 */ /* 0x040fe200078e0207 */
[-C--:B------:R-:W-:Y:S01]  /*2ad0*/  LEA.HI.X.SX32 R125, R125, R173.reuse, 0x1, P1 ;  /* 0x000000ad7d7d7211 */ /* 0x080fe200008f0eff */
[----:B-1----:R-:W-:Y:S01]  /*2ae0*/  IMAD.U32 R22, RZ, RZ, UR58 ;  /* 0x0000003aff167e24 */ /* 0x002fe2000f8e00ff */
[-C--:B------:R-:W-:Y:S01]  /*2af0*/  LEA.HI.X.SX32 R115, R115, R173.reuse, 0x1, P6 ;  /* 0x000000ad73737211 */ /* 0x080fe200030f0eff */
[----:B------:R-:W-:Y:S01]  /*2b00*/  IMAD.U32 R23, RZ, RZ, UR59 ;  /* 0x0000003bff177e24 */ /* 0x000fe2000f8e00ff */
[----:B------:R-:W-:Y:S01]  /*2b10*/  UIADD3.64 UR58, UR6, 0x182, URZ ;  /* 0x00000182063a7897 */ /* 0x000fe2000fffe03f */
[C---:B------:R-:W-:Y:S01]  /*2b20*/  IMAD.IADD R6, R104.reuse, 0x1, R6 ;  /* 0x0000000168067824 */ /* 0x040fe200078e0206 */
[----:B------:R-:W-:Y:S01]  /*2b30*/  LEA.HI.X.SX32 R113, R113, R173, 0x1, P5 ;  /* 0x000000ad71717211 */ /* 0x000fe200028f0eff */
[----:B------:R-:W-:Y:S01]  /*2b40*/  IMAD.IADD R5, R104, 0x1, R5 ;  /* 0x0000000168057824 */ /* 0x000fe200078e0205 */
[----:B------:R1:W-:Y:S01]  /*2b50*/  STL.64 [R1+0x28], R22 ;  /* 0x0000281601007387 */ /* 0x0003e20000100a00 */
[----:B------:R-:W-:Y:S01]  /*2b60*/  UIADD3.64 UR8, UR4, 0x80, URZ ;  /* 0x0000008004087897 */ /* 0x000fe2000fffe03f */
[----:B0-----:R-:W-:Y:S01]  /*2b70*/  IMAD.U32 R20, RZ, RZ, UR58 ;  /* 0x0000003aff147e24 */ /* 0x001fe2000f8e00ff */
[----:B------:R-:W-:Y:S01]  /*2b80*/  UIADD3.64 UR8, UR4, 0x180, URZ ;  /* 0x0000018004087897 */ /* 0x000fe2000fffe03f */
[----:B------:R-:W-:Y:S01]  /*2b90*/  IMAD.U32 R21, RZ, RZ, UR59 ;  /* 0x0000003bff157e24 */ /* 0x000fe2000f8e00ff */
[----:B------:R-:W-:-:S02]  /*2ba0*/  UIADD3.64 UR58, UR6, 0x184, URZ ;  /* 0x00000184063a7897 */ /* 0x000fc4000fffe03f */
[----:B------:R-:W-:Y:S02]  /*2bb0*/  UIADD3.64 UR12, UR4, 0x200, URZ ;  /* 0x00000200040c7897 */ /* 0x000fe4000fffe03f */
[----:B------:R0:W-:Y:S01]  /*2bc0*/  STL.64 [R1+0x20], R20 ;  /* 0x0000201401007387 */ /* 0x0001e20000100a00 */
[----:B------:R-:W-:Y:S01]  /*2bd0*/  UIADD3.64 UR16, UR4, 0x280, URZ ;  /* 0x0000028004107897 */ /* 0x000fe2000fffe03f */
[----:B-1----:R-:W-:Y:S01]  /*2be0*/  IMAD.U32 R22, RZ, RZ, UR58 ;  /* 0x0000003aff167e24 */ /* 0x002fe2000f8e00ff */
[----:B------:R-:W-:Y:S01]  /*2bf0*/  UIADD3.64 UR20, UR4, 0x300, URZ ;  /* 0x0000030004147897 */ /* 0x000fe2000fffe03f */
[----:B------:R-:W-:Y:S01]  /*2c00*/  IMAD.U32 R23, RZ, RZ, UR59 ;  /* 0x0000003bff177e24 */ /* 0x000fe2000f8e00ff */
[----:B------:R-:W-:Y:S01]  /*2c10*/  UIADD3.64 UR58, UR6, 0x27e, URZ ;  /* 0x0000027e063a7897 */ /* 0x000fe2000fffe03f */
[----:B------:R-:W-:Y:S01]  /*2c20*/  UMOV UR57, 0x40000040 ;  /* 0x4000004000397882 */ /* 0x000fe20000000000 */
[----:B------:R-:W-:Y:S02]  /*2c30*/  UIADD3.64 UR24, UR4, 0x380, URZ ;  /* 0x0000038004187897 */ /* 0x000fe4000fffe03f */
        /* <DEDUP_REMOVED lines=12> */
[----:B------:R-:W-:Y:S02]  /*2d00*/  UIADD3.64 UR58, UR6, 0x282, URZ ;  /* 0x00000282063a7897 */ /* 0x000fe4000fffe03f */
        /* <DEDUP_REMOVED lines=8> */
[----:B------:R1:W-:Y:S01]  /*2d90*/  STL.64 [R1], R20 ;  /* 0x0000001401007387 */ /* 0x0003e20000100a00 */
[----:B------:R-:W-:Y:S01]  /*2da0*/  UIADD3.64 UR18, UR6, 0x102, URZ ;  /* 0x0000010206127897 */ /* 0x000fe2000fffe03f */
[----:B------:R-:W-:Y:S01]  /*2db0*/  IMAD.U32 R234, RZ, RZ, UR58 ;  /* 0x0000003affea7e24 */ /* 0x000fe2000f8e00ff */
[----:B------:R-:W-:Y:S01]  /*2dc0*/  UIADD3.64 UR22, UR6, 0x104, URZ ;  /* 0x0000010406167897 */ /* 0x000fe2000fffe03f */
[----:B------:R-:W-:Y:S01]  /*2dd0*/  IMAD.U32 R235, RZ, RZ, UR59 ;  /* 0x0000003bffeb7e24 */ /* 0x000fe2000f8e00ff */
[----:B------:R-:W-:Y:S02]  /*2de0*/  UIADD3.64 UR58, UR6, 0x37e, URZ ;  /* 0x0000037e063a7897 */ /* 0x000fe4000fffe03f */
[----:B------:R-:W-:Y:S02]  /*2df0*/  UIADD3.64 UR26, UR6, 0x1fe, URZ ;  /* 0x000001fe061a7897 */ /* 0x000fe4000fffe03f */
[----:B------:R-:W-:-:S02]  /*2e00*/  UIADD3.64 UR30, UR6, 0x200, URZ ;  /* 0x00000200061e7897 */ /* 0x000fc4000fffe03f */
[----:B------:R-:W-:Y:S01]  /*2e10*/  IMAD.U32 R230, RZ, RZ, UR58 ;  /* 0x0000003affe67e24 */ /* 0x000fe2000f8e00ff */
[----:B------:R-:W-:Y:S01]  /*2e20*/  UIADD3.64 UR34, UR6, 0x202, URZ ;  /* 0x0000020206227897 */ /* 0x000fe2000fffe03f */
[----:B------:R-:W-:Y:S01]  /*2e30*/  IMAD.U32 R231, RZ, RZ, UR59 ;  /* 0x0000003bffe77e24 */ /* 0x000fe2000f8e00ff */
[----:B------:R-:W-:Y:S02]  /*2e40*/  UIADD3.64 UR58, UR6, 0x380, URZ ;  /* 0x00000380063a7897 */ /* 0x000fe4000fffe03f */
[----:B------:R-:W-:Y:S02]  /*2e50*/  UIADD3.64 UR38, UR6, 0x204, URZ ;  /* 0x0000020406267897 */ /* 0x000fe4000fffe03f */
[----:B------:R-:W-:Y:S02]  /*2e60*/  UIADD3.64 UR42, UR6, 0x2fe, URZ ;  /* 0x000002fe062a7897 */ /* 0x000fe4000fffe03f */
[----:B------:R-:W-:Y:S01]  /*2e70*/  IMAD.U32 R226, RZ, RZ, UR58 ;  /* 0x0000003affe27e24 */ /* 0x000fe2000f8e00ff */
[----:B------:R-:W-:Y:S01]  /*2e80*/  UIADD3.64 UR46, UR6, 0x300, URZ ;  /* 0x00000300062e7897 */ /* 0x000fe2000fffe03f */
[----:B------:R-:W-:Y:S01]  /*2e90*/  IMAD.U32 R227, RZ, RZ, UR59 ;  /* 0x0000003bffe37e24 */ /* 0x000fe2000f8e00ff */
[----:B------:R-:W-:-:S02]  /*2ea0*/  UIADD3.64 UR58, UR6, 0x382, URZ ;  /* 0x00000382063a7897 */ /* 0x000fc4000fffe03f */
[----:B------:R-:W-:Y:S02]  /*2eb0*/  UIADD3.64 UR50, UR6, 0x302, URZ ;  /* 0x0000030206327897 */ /* 0x000fe4000fffe03f */
[----:B------:R-:W-:Y:S02]  /*2ec0*/  UIADD3.64 UR54, UR6, 0x304, URZ ;  /* 0x0000030406367897 */ /* 0x000fe4000fffe03f */
[----:B------:R-:W-:Y:S02]  /*2ed0*/  IMAD.U32 R218, RZ, RZ, UR58 ;  /* 0x0000003affda7e24 */ /* 0x000fe4000f8e00ff */
[----:B------:R-:W-:Y:S01]  /*2ee0*/  IMAD.U32 R219, RZ, RZ, UR59 ;  /* 0x0000003bffdb7e24 */ /* 0x000fe2000f8e00ff */
[----:B------:R-:W-:-:S06]  /*2ef0*/  UIADD3.64 UR58, UR6, 0x384, URZ ;  /* 0x00000384063a7897 */ /* 0x000fcc000fffe03f */
[----:B------:R-:W-:Y:S02]  /*2f00*/  IMAD.U32 R216, RZ, RZ, UR58 ;  /* 0x0000003affd87e24 */ /* 0x000fe4000f8e00ff */
[----:B-1----:R-:W-:-:S07]  /*2f10*/  IMAD.U32 R217, RZ, RZ, UR59 ;  /* 0x0000003bffd97e24 */ /* 0x002fce000f8e00ff */
.L_x_1:
[----:B------:R-:W2:Y:S04]  /*2f20*/  LDL.64 R200, [R1+0x58] ;  /* 0x0000580001c87983 */ /* 0x000ea80000100a00 */
[----:B------:R-:W3:Y:S01]  /*2f30*/  LDL.64 R20, [R1+0x60] ;  /* 0x0000600001147983 */ /* 0x000ee20000100a00 */
[C-C-:B------:R-:W-:Y:S01]  /*2f40*/  IMAD R126, R107.reuse, 0x38, R172.reuse ;  /* 0x000000386b7e7824 */ /* 0x140fe200078e02ac */
[----:B------:R-:W-:Y:S01]  /*2f50*/  LEA R98, P0, R107, R172, 0x2 ;  /* 0x000000ac6b627211 */ /* 0x000fe200078010ff */
[----:B------:R-:W-:-:S04]  /*2f60*/  IMAD.WIDE R88, R13, 0x2, R172 ;  /* 0x000000020d587825 */ /* 0x000fc800078e02ac */
[----:B------:R-:W-:Y:S02]  /*2f70*/  IMAD.SHL.U32 R204, R107, 0x2, RZ ;  /* 0x000000026bcc7824 */ /* 0x000fe400078e00ff */
[----:B------:R-:W-:Y:S01]  /*2f80*/  IMAD.WIDE R90, R13, 0x2, R126 ;  /* 0x000000020d5a7825 */ /* 0x000fe200078e027e */
[CC--:B------:R-:W-:Y:S01]  /*2f90*/  LEA R92, P1, R107.reuse, R172.reuse, 0x3 ;  /* 0x000000ac6b5c7211 */ /* 0x0c0fe200078218ff */
[----:B------:R-:W4:Y:S01]  /*2fa0*/  LDG.E.U16 R88, desc[UR60][R88.64] ;  /* 0x0000003c58587981 */ /* 0x000f22000c1e1500 */
[-C--:B------:R-:W-:Y:S01]  /*2fb0*/  LEA.HI.X.SX32 R99, R204, R173.reuse, 0x1, P0 ;  /* 0x000000adcc637211 */ /* 0x080fe200000f0eff */
[C---:B------:R-:W-:Y:S02]  /*2fc0*/  IMAD.SHL.U32 R93, R107.reuse, 0x4, RZ ;  /* 0x000000046b5d7824 */ /* 0x040fe400078e00ff */
[C---:B------:R-:W-:Y:S01]  /*2fd0*/  IMAD R124, R107.reuse, 0x3a, R172 ;  /* 0x0000003a6b7c7824 */ /* 0x040fe200078e02ac */
[CC--:B------:R-:W-:Y:S01]  /*2fe0*/  LEA R96, P2, R107.reuse, R172.reuse, 0x4 ;  /* 0x000000ac6b607211 */ /* 0x0c0fe200078420ff */
[C---:B------:R-:W-:Y:S01]  /*2ff0*/  IMAD.SHL.U32 R95, R107.reuse, 0x8, RZ ;  /* 0x000000086b5f7824 */ /* 0x040fe200078e00ff */
[C---:B------:R-:W-:Y:S01]  /*3000*/  LEA R94, P3, R107.reuse, R172, 0x5 ;  /* 0x000000ac6b5e7211 */ /* 0x040fe200078628ff */
[C---:B------:R-:W-:Y:S01]  /*3010*/  IMAD.SHL.U32 R101, R107.reuse, 0x10, RZ ;  /* 0x000000106b657824 */ /* 0x040fe200078e00ff */
[----:B------:R0:W5:Y:S01]  /*3020*/  LDG.E.U16 R89, desc[UR60][R90.64] ;  /* 0x0000003c5a597981 */ /* 0x000162000c1e1500 */
[----:B------:R-:W-:Y:S01]  /*3030*/  IMAD R108, R107, 0x12, RZ ;  /* 0x000000126b6c7824 */ /* 0x000fe200078e02ff */
[-C--:B------:R-:W-:Y:S01]  /*3040*/  LEA.HI.X.SX32 R93, R93, R173.reuse, 0x1, P1 ;  /* 0x000000ad5d5d7211 */ /* 0x080fe200008f0eff */
[----:B------:R-:W-:Y:S01]  /*3050*/  IMAD.WIDE R98, R13, 0x2, R98 ;  /* 0x000000020d627825 */ /* 0x000fe200078e0262 */
[----:B------:R-:W-:-:S03]  /*3060*/  LEA.HI.X.SX32 R97, R95, R173, 0x1, P2 ;  /* 0x000000ad5f617211 */ /* 0x000fc600010f0eff */
[----:B------:R-:W-:Y:S02]  /*3070*/  IMAD R224, R107, 0x14, RZ ;  /* 0x000000146be07824 */ /* 0x000fe400078e02ff */
[----:B0-----:R-:W-:Y:S01]  /*3080*/  IMAD.WIDE R90, R13, 0x2, R124 ;  /* 0x000000020d5a7825 */ /* 0x001fe200078e027c */
[----:B------:R-:W-:-:S03]  /*3090*/  LEA.HI.X.SX32 R95, R101, R173, 0x1, P3 ;  /* 0x000000ad655f7211 */ /* 0x000fc600018f0eff */
[----:B------:R-:W-:Y:S01]  /*30a0*/  IMAD.IADD R130, R108, 0x1, R172 ;  /* 0x000000016c827824 */ /* 0x000fe200078e02ac */
[----:B------:R-:W-:Y:S01]  /*30b0*/  MOV R22, UR55 ;  /* 0x0000003700167c02 */ /* 0x000fe20008000f00 */
[----:B------:R-:W-:Y:S01]  /*30c0*/  IMAD R101, R107, 0x6, RZ ;  /* 0x000000066b657824 */ /* 0x000fe200078e02ff */
[----:B------:R-:W5:Y:S01]  /*30d0*/  LDG.E.U16 R90, desc[UR60][R90.64] ;  /* 0x0000003c5a5a7981 */ /* 0x000f62000c1e1500 */
[----:B------:R-:W-:-:S04]  /*30e0*/  IMAD.WIDE R92, R13, 0x2, R92 ;  /* 0x000000020d5c7825 */ /* 0x000fc800078e025c */
[----:B------:R-:W-:Y:S02]  /*30f0*/  IMAD R103, R107, 0xa, RZ ;  /* 0x0000000a6b677824 */ /* 0x000fe400078e02ff */
[----:B------:R-:W-:Y:S01]  /*3100*/  IMAD.IADD R128, R224, 0x1, R172 ;  /* 0x00000001e0807824 */ /* 0x000fe200078e02ac */
[----:B------:R-:W5:Y:S01]  /*3110*/  LDG.E.U16 R92, desc[UR60][R92.64] ;  /* 0x0000003c5c5c7981 */ /* 0x000f62000c1e1500 */
[----:B------:R-:W-:-:S03]  /*3120*/  IMAD.WIDE R96, R13, 0x2, R96 ;  /* 0x000000020d607825 */ /* 0x000fc600078e0260 */
[----:B------:R0:W5:Y:S01]  /*3130*/  LDG.E.U16 R91, desc[UR60][R98.64] ;  /* 0x0000003c625b7981 */ /* 0x000162000c1e1500 */
[--C-:B------:R-:W-:Y:S02]  /*3140*/  IMAD.IADD R136, R101, 0x1, R172.reuse ;  /* 0x0000000165887824 */ /* 0x100fe400078e02ac */
[----:B------:R-:W-:Y:S02]  /*3150*/  IMAD.IADD R134, R103, 0x1, R172 ;  /* 0x0000000167867824 */ /* 0x000fe400078e02ac */
[C---:B------:R-:W-:Y:S01]  /*3160*/  IMAD.WIDE R100, R13.reuse, 0x2, R128 ;  /* 0x000000020d647825 */ /* 0x040fe200078e0280 */
[----:B------:R1:W5:Y:S03]  /*3170*/  LDG.E.U16 R93, desc[UR60][R96.64] ;  /* 0x0000003c605d7981 */ /* 0x000366000c1e1500 */
[----:B0-----:R-:W-:Y:S01]  /*3180*/  IMAD.WIDE R98, R13, 0x2, R130 ;  /* 0x000000020d627825 */ /* 0x001fe200078e0282 */
[----:B------:R-:W-:-:S03]  /*3190*/  MOV R23, UR50 ;  /* 0x0000003200177c02 */ /* 0x000fc60008000f00 */
[----:B------:R-:W-:Y:S02]  /*31a0*/  IMAD R110, R107, 0x1a, RZ ;  /* 0x0000001a6b6e7824 */ /* 0x000fe400078e02ff */
[C---:B-1----:R-:W-:Y:S01]  /*31b0*/  IMAD.WIDE R96, R13.reuse, 0x2, R134 ;  /* 0x000000020d607825 */ /* 0x042fe200078e0286 */
[----:B------:R-:W5:Y:S03]  /*31c0*/  LDG.E.U16 R98, desc[UR60][R98.64] ;  /* 0x0000003c62627981 */ /* 0x000f66000c1e1500 */
[----:B------:R-:W-:Y:S02]  /*31d0*/  IMAD.WIDE R94, R13, 0x2, R94 ;  /* 0x000000020d5e7825 */ /* 0x000fe400078e025e */
[----:B------:R-:W5:Y:S02]  /*31e0*/  LDG.E.U16 R96, desc[UR60][R96.64] ;  /* 0x0000003c60607981 */ /* 0x000f64000c1e1500 */
[----:B------:R-:W-:-:S02]  /*31f0*/  IMAD.IADD R118, R110, 0x1, R172 ;  /* 0x000000016e767824 */ /* 0x000fc400078e02ac */
[----:B------:R-:W5:Y:S04]  /*3200*/  LDG.E.U16 R94, desc[UR60][R94.64] ;  /* 0x0000003c5e5e7981 */ /* 0x000f68000c1e1500 */
[----:B------:R0:W5:Y:S01]  /*3210*/  LDG.E.U16 R99, desc[UR60][R100.64] ;  /* 0x0000003c64637981 */ /* 0x000162000c1e1500 */
[C---:B------:R-:W-:Y:S02]  /*3220*/  IMAD R210, R107.reuse, 0x36, RZ ;  /* 0x000000366bd27824 */ /* 0x040fe400078e02ff */
[----:B0-----:R-:W-:-:S04]  /*3230*/  IMAD R101, R107, 0x1c, RZ ;  /* 0x0000001c6b657824 */ /* 0x001fc800078e02ff */
[----:B------:R-:W-:Y:S02]  /*3240*/  IMAD.IADD R116, R101, 0x1, R172 ;  /* 0x0000000165747824 */ /* 0x000fe400078e02ac */
[C---:B------:R-:W-:Y:S02]  /*3250*/  IMAD R114, R107.reuse, 0x16, RZ ;  /* 0x000000166b727824 */ /* 0x040fe400078e02ff */
[C---:B------:R-:W-:Y:S01]  /*3260*/  IMAD R208, R107.reuse, 0x26, RZ ;  /* 0x000000266bd07824 */ /* 0x040fe200078e02ff */
[----:B------:R-:W-:Y:S01]  /*3270*/  IADD3 R210, P0, R210, R172, RZ ;  /* 0x000000acd2d27210 */ /* 0x000fe20007f1e0ff */
[C---:B------:R-:W-:Y:S02]  /*3280*/  IMAD R100, R107.reuse, 0x1b, RZ ;  /* 0x0000001b6b647824 */ /* 0x040fe400078e02ff */
[C---:B------:R-:W-:Y:S02]  /*3290*/  IMAD R112, R107.reuse, 0x18, RZ ;  /* 0x000000186b707824 */ /* 0x040fe400078e02ff */
[----:B------:R-:W-:-:S02]  /*32a0*/  IMAD R206, R107, 0x2a, RZ ;  /* 0x0000002a6bce7824 */ /* 0x000fc400078e02ff */
[--C-:B------:R-:W-:Y:S01]  /*32b0*/  IMAD.IADD R122, R114, 0x1, R172.reuse ;  /* 0x00000001727a7824 */ /* 0x100fe200078e02ac */
[-C--:B------:R-:W-:Y:S01]  /*32c0*/  IADD3 R208, P1, R208, R172.reuse, RZ ;  /* 0x000000acd0d07210 */ /* 0x080fe20007f3e0ff */
[C---:B------:R-:W-:Y:S01]  /*32d0*/  IMAD R207, R107.reuse, 0x13, RZ ;  /* 0x000000136bcf7824 */ /* 0x040fe200078e02ff */
[-C--:B------:R-:W-:Y:S01]  /*32e0*/  LEA.HI.X.SX32 R211, R100, R173.reuse, 0x1, P0 ;  /* 0x000000ad64d37211 */ /* 0x080fe200000f0eff */
[----:B------:R-:W-:Y:S01]  /*32f0*/  IMAD.IADD R120, R112, 0x1, R172 ;  /* 0x0000000170787824 */ /* 0x000fe200078e02ac */
[----:B------:R-:W-:Y:S01]  /*3300*/  IADD3 R206, P2, R206, R172, RZ ;  /* 0x000000accece7210 */ /* 0x000fe20007f5e0ff */
[----:B------:R-:W-:Y:S02]  /*3310*/  IMAD R205, R107, 0x15, RZ ;  /* 0x000000156bcd7824 */ /* 0x000fe400078e02ff */
[----:B------:R-:W-:Y:S01]  /*3320*/  IMAD.WIDE R100, R13, 0x2, R122 ;  /* 0x000000020d647825 */ /* 0x000fe200078e027a */
[-C--:B------:R-:W-:Y:S02]  /*3330*/  LEA.HI.X.SX32 R209, R207, R173.reuse, 0x1, P1 ;  /* 0x000000adcfd17211 */ /* 0x080fe400008f0eff */
[----:B------:R-:W-:Y:S01]  /*3340*/  LEA.HI.X.SX32 R207, R205, R173, 0x1, P2 ;  /* 0x000000adcdcf7211 */ /* 0x000fe200010f0eff */
[----:B------:R-:W-:-:S02]  /*3350*/  IMAD.WIDE R202, R13, 0x2, R120 ;  /* 0x000000020dca7825 */ /* 0x000fc400078e0278 */
[----:B------:R-:W5:Y:S02]  /*3360*/  LDG.E.U16 R100, desc[UR60][R100.64] ;  /* 0x0000003c64647981 */ /* 0x000f64000c1e1500 */
[----:B------:R-:W-:-:S04]  /*3370*/  IMAD.WIDE R210, R13, 0x2, R210 ;  /* 0x000000020dd27825 */ /* 0x000fc800078e02d2 */
[----:B------:R-:W-:Y:S02]  /*3380*/  IMAD.WIDE R206, R13, 0x2, R206 ;  /* 0x000000020dce7825 */ /* 0x000fe400078e02ce */
[----:B------:R0:W5:Y:S04]  /*3390*/  LDG.E.U16 R210, desc[UR60][R210.64] ;  /* 0x0000003cd2d27981 */ /* 0x000168000c1e1500 */
[----:B------:R1:W5:Y:S04]  /*33a0*/  LDG.E.U16 R101, desc[UR60][R202.64] ;  /* 0x0000003cca657981 */ /* 0x000368000c1e1500 */
[----:B------:R1:W5:Y:S01]  /*33b0*/  LDG.E.U16 R222, desc[UR60][R206.64] ;  /* 0x0000003ccede7981 */ /* 0x000362000c1e1500 */
[----:B0-----:R-:W-:-:S02]  /*33c0*/  IMAD R211, R107, 0x19, RZ ;  /* 0x000000196bd37824 */ /* 0x001fc400078e02ff */
[C---:B-1----:R-:W-:Y:S01]  /*33d0*/  IMAD R203, R107.reuse, 0x32, RZ ;  /* 0x000000326bcb7824 */ /* 0x042fe200078e02ff */
[----:B------:R-:W-:Y:S01]  /*33e0*/  IADD3 R202, P4, R204, R172, RZ ;  /* 0x000000acccca7210 */ /* 0x000fe20007f9e0ff */
[----:B------:R-:W-:-:S03]  /*33f0*/  IMAD R206, R107, 0x34, RZ ;  /* 0x000000346bce7824 */ /* 0x000fc600078e02ff */
[-C--:B------:R-:W-:Y:S02]  /*3400*/  IADD3 R204, P3, R203, R172.reuse, RZ ;  /* 0x000000accbcc7210 */ /* 0x080fe40007f7e0ff */
[-C--:B------:R-:W-:Y:S02]  /*3410*/  LEA.HI.X.SX32 R203, R107, R173.reuse, 0x1, P4 ;  /* 0x000000ad6bcb7211 */ /* 0x080fe400020f0eff */
[----:B------:R-:W-:Y:S02]  /*3420*/  LEA.HI.X.SX32 R205, R211, R173, 0x1, P3 ;  /* 0x000000add3cd7211 */ /* 0x000fe400018f0eff */
[----:B------:R-:W-:Y:S01]  /*3430*/  IADD3 R206, P4, R206, R172, RZ ;  /* 0x000000accece7210 */ /* 0x000fe20007f9e0ff */
[----:B------:R-:W-:-:S03]  /*3440*/  IMAD.WIDE R202, R13, 0x2, R202 ;  /* 0x000000020dca7825 */ /* 0x000fc600078e02ca */
[----:B------:R-:W-:Y:S01]  /*3450*/  LEA.HI.X.SX32 R207, R110, R173, 0x1, P4 ;  /* 0x000000ad6ecf7211 */ /* 0x000fe200020f0eff */
[C---:B------:R-:W-:Y:S01]  /*3460*/  IMAD.WIDE R208, R13.reuse, 0x2, R208 ;  /* 0x000000020dd07825 */ /* 0x040fe200078e02d0 */
[----:B------:R0:W5:Y:S03]  /*3470*/  LDG.E.U16 R211, desc[UR60][R202.64] ;  /* 0x0000003ccad37981 */ /* 0x000166000c1e1500 */
[C---:B------:R-:W-:Y:S01]  /*3480*/  IMAD.WIDE R204, R13.reuse, 0x2, R204 ;  /* 0x000000020dcc7825 */ /* 0x040fe200078e02cc */
[----:B------:R1:W5:Y:S03]  /*3490*/  LDG.E.U16 R221, desc[UR60][R208.64] ;  /* 0x0000003cd0dd7981 */ /* 0x000366000c1e1500 */
[----:B------:R-:W-:Y:S01]  /*34a0*/  IMAD.WIDE R206, R13, 0x2, R206 ;  /* 0x000000020dce7825 */ /* 0x000fe200078e02ce */
[----:B------:R1:W5:Y:S03]  /*34b0*/  LDG.E.U16 R223, desc[UR60][R204.64] ;  /* 0x0000003cccdf7981 */ /* 0x000366000c1e1500 */
[C---:B0-----:R-:W-:Y:S01]  /*34c0*/  IMAD R202, R107.reuse, 0x30, RZ ;  /* 0x000000306bca7824 */ /* 0x041fe200078e02ff */
[----:B------:R0:W5:Y:S01]  /*34d0*/  LDG.E.U16 R229, desc[UR60][R206.64] ;  /* 0x0000003ccee57981 */ /* 0x000162000c1e1500 */
[----:B-1----:R-:W-:-:S02]  /*34e0*/  IMAD R208, R107, 0x2c, RZ ;  /* 0x0000002c6bd07824 */ /* 0x002fc400078e02ff */
[----:B------:R-:W-:-:S03]  /*34f0*/  IMAD R204, R107, 0x28, RZ ;  /* 0x000000286bcc7824 */ /* 0x000fc600078e02ff */
[-C--:B------:R-:W-:Y:S02]  /*3500*/  IADD3 R208, P2, R208, R172.reuse, RZ ;  /* 0x000000acd0d07210 */ /* 0x080fe40007f5e0ff */
[-C--:B------:R-:W-:Y:S01]  /*3510*/  IADD3 R202, P3, R202, R172.reuse, RZ ;  /* 0x000000accaca7210 */ /* 0x080fe20007f7e0ff */
[----:B0-----:R-:W-:Y:S01]  /*3520*/  IMAD R206, R107, 0x2e, RZ ;  /* 0x0000002e6bce7824 */ /* 0x001fe200078e02ff */
[----:B------:R-:W-:Y:S02]  /*3530*/  IADD3 R204, P1, R204, R172, RZ ;  /* 0x000000accccc7210 */ /* 0x000fe40007f3e0ff */
[-C--:B------:R-:W-:Y:S02]  /*3540*/  LEA.HI.X.SX32 R209, R114, R173.reuse, 0x1, P2 ;  /* 0x000000ad72d17211 */ /* 0x080fe400010f0eff */
[-C--:B------:R-:W-:Y:S02]  /*3550*/  LEA.HI.X.SX32 R205, R224, R173.reuse, 0x1, P1 ;  /* 0x000000ade0cd7211 */ /* 0x080fe400008f0eff */
[----:B------:R-:W-:Y:S01]  /*3560*/  LEA.HI.X.SX32 R203, R112, R173, 0x1, P3 ;  /* 0x000000ad70cb7211 */ /* 0x000fe200018f0eff */
[----:B------:R-:W-:-:S04]  /*3570*/  IMAD.WIDE R208, R13, 0x2, R208 ;  /* 0x000000020dd07825 */ /* 0x000fc800078e02d0 */
[C---:B------:R-:W-:Y:S01]  /*3580*/  IMAD.WIDE R204, R13.reuse, 0x2, R204 ;  /* 0x000000020dcc7825 */ /* 0x040fe200078e02cc */
[----:B------:R0:W5:Y:S03]  /*3590*/  LDG.E.U16 R228, desc[UR60][R208.64] ;  /* 0x0000003cd0e47981 */ /* 0x000166000c1e1500 */
[----:B------:R-:W-:Y:S01]  /*35a0*/  IMAD.WIDE R202, R13, 0x2, R202 ;  /* 0x000000020dca7825 */ /* 0x000fe200078e02ca */
[----:B------:R-:W5:Y:S03]  /*35b0*/  LDG.E.U16 R224, desc[UR60][R204.64] ;  /* 0x0000003ccce07981 */ /* 0x000f66000c1e1500 */
[C-C-:B------:R-:W-:Y:S01]  /*35c0*/  IMAD R114, R107.reuse, 0x3c, R172.reuse ;  /* 0x0000003c6b727824 */ /* 0x140fe200078e02ac */
[----:B------:R-:W5:Y:S01]  /*35d0*/  LDG.E.U16 R225, desc[UR60][R202.64] ;  /* 0x0000003ccae17981 */ /* 0x000f62000c1e1500 */
[----:B------:R-:W-:-:S04]  /*35e0*/  IMAD R112, R107, 0x3e, R172 ;  /* 0x0000003e6b707824 */ /* 0x000fc800078e02ac */
[----:B0-----:R-:W-:-:S06]  /*35f0*/  IMAD.WIDE R208, R13, 0x2, R112 ;  /* 0x000000020dd07825 */ /* 0x001fcc00078e0270 */
[----:B------:R-:W5:Y:S01]  /*3600*/  LDG.E.U16 R208, desc[UR60][R208.64] ;  /* 0x0000003cd0d07981 */ /* 0x000f62000c1e1500 */
[----:B--2---:R-:W-:Y:S01]  /*3610*/  R2UR UR55, R201 ;  /* 0x00000000c93772ca */ /* 0x004fe200000e0000 */
[----:B------:R-:W-:-:S04]  /*3620*/  IMAD R201, R107, 0xc, RZ ;  /* 0x0000000c6bc97824 */ /* 0x000fc800078e02ff */
[----:B------:R-:W-:Y:S01]  /*3630*/  IMAD.IADD R132, R201, 0x1, R172 ;  /* 0x00000001c9847824 */ /* 0x000fe200078e02ac */
[----:B---3--:R-:W-:Y:S02]  /*3640*/  R2UR UR50, R20 ;  /* 0x00000000143272ca */ /* 0x008fe400000e0000 */
[----:B------:R-:W-:Y:S01]  /*3650*/  MOV R20, UR54 ;  /* 0x0000003600147c02 */ /* 0x000fe20008000f00 */
[----:B------:R-:W-:Y:S01]  /*3660*/  IMAD.WIDE R102, R13, 0x2, R132 ;  /* 0x000000020d667825 */ /* 0x000fe200078e0284 */
[----:B------:R-:W-:-:S03]  /*3670*/  R2UR UR54, R200 ;  /* 0x00000000c83672ca */ /* 0x000fc600000e0000 */
[C---:B------:R-:W-:Y:S01]  /*3680*/  IMAD.WIDE R200, R13.reuse, 0x2, R136 ;  /* 0x000000020dc87825 */ /* 0x040fe200078e0288 */
[----:B------:R0:W2:Y:S04]  /*3690*/  LDG.E.U16 R97, desc[UR60][R102.64] ;  /* 0x0000003c66617981 */ /* 0x0000a8000c1e1500 */
[----:B------:R1:W3:Y:S01]  /*36a0*/  LDG.E.U16 R95, desc[UR60][R200.64] ;  /* 0x0000003cc85f7981 */ /* 0x0002e2000c1e1500 */
[----:B0-----:R-:W-:-:S04]  /*36b0*/  IMAD.WIDE R102, R13, 0x2, R118 ;  /* 0x000000020d667825 */ /* 0x001fc800078e0276 */
[----:B-1----:R-:W-:Y:S02]  /*36c0*/  IMAD.WIDE R200, R13, 0x2, R116 ;  /* 0x000000020dc87825 */ /* 0x002fe400078e0274 */
[----:B------:R-:W2:Y:S04]  /*36d0*/  LDG.E.U16 R102, desc[UR60][R102.64] ;  /* 0x0000003c66667981 */ /* 0x000ea8000c1e1500 */
[----:B------:R0:W2:Y:S02]  /*36e0*/  LDG.E.U16 R103, desc[UR60][R200.64] ;  /* 0x0000003cc8677981 */ /* 0x0000a4000c1e1500 */
[C---:B0-----:R-:W-:Y:S02]  /*36f0*/  IMAD R200, R107.reuse, 0x22, RZ ;  /* 0x000000226bc87824 */ /* 0x041fe400078e02ff */
[----:B------:R-:W-:-:S03]  /*3700*/  IMAD R201, R107, 0x11, RZ ;  /* 0x000000116bc97824 */ /* 0x000fc600078e02ff */
[----:B------:R-:W-:-:S04]  /*3710*/  IADD3 R200, P0, R200, R172, RZ ;  /* 0x000000acc8c87210 */ /* 0x000fc80007f1e0ff */
[----:B------:R-:W-:-:S03]  /*3720*/  LEA.HI.X.SX32 R201, R201, R173, 0x1, P0 ;  /* 0x000000adc9c97211 */ /* 0x000fc600000f0eff */
[----:B------:R-:W-:-:S05]  /*3730*/  IMAD.WIDE R200, R13, 0x2, R200 ;  /* 0x000000020dc87825 */ /* 0x000fca00078e02c8 */
[----:B------:R0:W3:Y:S02]  /*3740*/  LDG.E.U16 R220, desc[UR60][R200.64] ;  /* 0x0000003cc8dc7981 */ /* 0x0000e4000c1e1500 */
[----:B0-----:R-:W-:-:S05]  /*3750*/  IMAD R200, R107, 0x24, RZ ;  /* 0x000000246bc87824 */ /* 0x001fca00078e02ff */
[----:B------:R-:W-:-:S04]  /*3760*/  IADD3 R200, P0, R200, R172, RZ ;  /* 0x000000acc8c87210 */ /* 0x000fc80007f1e0ff */
[----:B------:R-:W-:-:S03]  /*3770*/  LEA.HI.X.SX32 R201, R108, R173, 0x1, P0 ;  /* 0x000000ad6cc97211 */ /* 0x000fc600000f0eff */
[----:B------:R-:W-:Y:S01]  /*3780*/  IMAD.WIDE R200, R13, 0x2, R200 ;  /* 0x000000020dc87825 */ /* 0x000fe200078e02c8 */
[----:B------:R-:W-:-:S04]  /*3790*/  IADD3 R206, P0, R206, R172, RZ ;  /* 0x000000accece7210 */ /* 0x000fc80007f1e0ff */
[----:B------:R0:W2:Y:S01]  /*37a0*/  LDG.E.U16 R232, desc[UR60][R200.64] ;  /* 0x0000003cc8e87981 */ /* 0x0000a2000c1e1500 */
[----:B------:R-:W-:-:S04]  /*37b0*/  IMAD R108, R107, 0xe, RZ ;  /* 0x0000000e6b6c7824 */ /* 0x000fc800078e02ff */
[----:B------:R-:W-:Y:S02]  /*37c0*/  IMAD.IADD R110, R108, 0x1, R172 ;  /* 0x000000016c6e7824 */ /* 0x000fe400078e02ac */
[C---:B0-----:R-:W-:Y:S02]  /*37d0*/  IMAD R200, R107.reuse, 0x17, RZ ;  /* 0x000000176bc87824 */ /* 0x041fe400078e02ff */
[----:B------:R-:W-:-:S03]  /*37e0*/  IMAD R201, R107, 0x1e, RZ ;  /* 0x0000001e6bc97824 */ /* 0x000fc600078e02ff */
[----:B------:R-:W-:Y:S01]  /*37f0*/  LEA.HI.X.SX32 R207, R200, R173, 0x1, P0 ;  /* 0x000000adc8cf7211 */ /* 0x000fe200000f0eff */
[----:B------:R-:W-:Y:S02]  /*3800*/  IMAD.IADD R108, R201, 0x1, R172 ;  /* 0x00000001c96c7824 */ /* 0x000fe400078e02ac */
[----:B------:R-:W-:-:S04]  /*3810*/  IMAD.WIDE R200, R13, 0x2, R114 ;  /* 0x000000020dc87825 */ /* 0x000fc800078e0272 */
[C---:B------:R-:W-:Y:S02]  /*3820*/  IMAD.WIDE R202, R13.reuse, 0x2, R110 ;  /* 0x000000020dca7825 */ /* 0x040fe400078e026e */
[----:B------:R-:W2:Y:S02]  /*3830*/  LDG.E.U16 R200, desc[UR60][R200.64] ;  /* 0x0000003cc8c87981 */ /* 0x000ea4000c1e1500 */
[C---:B------:R-:W-:Y:S02]  /*3840*/  IMAD.WIDE R204, R13.reuse, 0x2, R108 ;  /* 0x000000020dcc7825 */ /* 0x040fe400078e026c */
[----:B------:R-:W2:Y:S02]  /*3850*/  LDG.E.U16 R202, desc[UR60][R202.64] ;  /* 0x0000003ccaca7981 */ /* 0x000ea4000c1e1500 */
[----:B------:R-:W-:Y:S02]  /*3860*/  IMAD.WIDE R206, R13, 0x2, R206 ;  /* 0x000000020dce7825 */ /* 0x000fe400078e02ce */
[----:B------:R-:W2:Y:S04]  /*3870*/  LDG.E.U16 R204, desc[UR60][R204.64] ;  /* 0x0000003ccccc7981 */ /* 0x000ea8000c1e1500 */
[----:B------:R-:W2:Y:S01]  /*3880*/  LDG.E.U16 R206, desc[UR60][R206.64] ;  /* 0x0000003ccece7981 */ /* 0x000ea2000c1e1500 */
[----:B------:R-:W-:Y:S06]  /*3890*/  BAR.SYNC.DEFER_BLOCKING 0x0 ;  /* 0x0000000000007b1d */ /* 0x000fec0000010000 */
[----:B----4-:R-:W-:Y:S04]  /*38a0*/  STS.U16 [R12+0x8000], R88 ;  /* 0x008000580c007388 */ /* 0x010fe80000000400 */
[----:B-----5:R-:W-:Y:S04]  /*38b0*/  STS.U16 [R12+0x8400], R93 ;  /* 0x0084005d0c007388 */ /* 0x020fe80000000400 */
[----:B------:R-:W-:Y:S04]  /*38c0*/  STS.U16 [R12+0x8800], R94 ;  /* 0x0088005e0c007388 */ /* 0x000fe80000000400 */
[----:B------:R-:W-:Y:S04]  /*38d0*/  STS.U16 [R12+0x8c00], R225 ;  /* 0x008c00e10c007388 */ /* 0x000fe80000000400 */
[----:B------:R-:W-:Y:S04]  /*38e0*/  STS.U16 [R11+0x8080], R211 ;  /* 0x008080d30b007388 */ /* 0x000fe80000000400 */
[----:B------:R-:W-:Y:S04]  /*38f0*/  STS.U16 [R11+0x8480], R98 ;  /* 0x008480620b007388 */ /* 0x000fe80000000400 */
[----:B------:R-:W-:Y:S01]  /*3900*/  STS.U16 [R11+0x8c80], R223 ;  /* 0x008c80df0b007388 */ /* 0x000fe20000000400 */
[----:B------:R-:W-:Y:S01]  /*3910*/  R2UR UR58, R252 ;  /* 0x00000000fc3a72ca */ /* 0x000fe200000e0000 */
[----:B------:R-:W-:-:S02]  /*3920*/  UMOV UR59, 0x40000040 ;  /* 0x40000040003b7882 */ /* 0x000fc40000000000 */
[----:B---3--:R-:W-:Y:S04]  /*3930*/  STS.U16 [R11+0x8880], R220 ;  /* 0x008880dc0b007388 */ /* 0x008fe80000000400 */
[----:B------:R-:W-:Y:S04]  /*3940*/  STS.U16 [R10+0x8100], R91 ;  /* 0x0081005b0a007388 */ /* 0x000fe80000000400 */
[----:B------:R-:W-:Y:S04]  /*3950*/  STS.U16 [R10+0x8500], R99 ;  /* 0x008500630a007388 */ /* 0x000fe80000000400 */
[----:B------:R-:W-:Y:S04]  /*3960*/  STS.U16 [R10+0x8d00], R229 ;  /* 0x008d00e50a007388 */ /* 0x000fe80000000400 */
[----:B--2---:R-:W-:Y:S04]  /*3970*/  STS.U16 [R10+0x8900], R232 ;  /* 0x008900e80a007388 */ /* 0x004fe80000000400 */
        /* <DEDUP_REMOVED lines=14> */
[----:B------:R-:W-:Y:S04]  /*3a60*/  STS.U16 [R6+0x8b00], R228 ;  /* 0x008b00e406007388 */ /* 0x000fe80000000400 */
[----:B------:R1:W-:Y:S04]  /*3a70*/  STS.U16 [R6+0x8f00], R200 ;  /* 0x008f00c806007388 */ /* 0x0003e80000000400 */
[----:B------:R2:W-:Y:S04]  /*3a80*/  STS.U16 [R5+0x8380], R202 ;  /* 0x008380ca05007388 */ /* 0x0005e80000000400 */
[----:B------:R3:W-:Y:S04]  /*3a90*/  STS.U16 [R5+0x8780], R204 ;  /* 0x008780cc05007388 */ /* 0x0007e80000000400 */
[----:B------:R4:W-:Y:S04]  /*3aa0*/  STS.U16 [R5+0x8b80], R206 ;  /* 0x008b80ce05007388 */ /* 0x0009e80000000400 */
[----:B------:R5:W-:Y:S01]  /*3ab0*/  STS.U16 [R5+0x8f80], R208 ;  /* 0x008f80d005007388 */ /* 0x000be20000000400 */
[----:B------:R0:W-:Y:S06]  /*3ac0*/  MEMBAR.ALL.CTA ;  /* 0x0000000000007992 */ /* 0x0001ec0000008000 */
[----:B0-----:R-:W0:Y:S02]  /*3ad0*/  FENCE.VIEW.ASYNC.S ;  /* 0x00000000000073c6 */ /* 0x001e240000000000 */
[----:B0-----:R-:W-:Y:S06]  /*3ae0*/  BAR.SYNC.DEFER_BLOCKING 0x0 ;  /* 0x0000000000007b1d */ /* 0x001fec0000010000 */
[----:B------:R-:W-:-:S06]  /*3af0*/  WARPGROUP.ARRIVE ;  /* 0x00000000000079c5 */ /* 0x000fcc0000000000 */
[----:B------:R-:W-:Y:S01]  /*3b00*/  HGMMA.64x16x16.F32 R96, gdesc[UR56].tnspA, RZ, !UPT ;  /* 0x20200000386079f0 */ /* 0x000fe2000c7008ff */
[----:B------:R-:W-:Y:S02]  /*3b10*/  MOV R104, UR51 ;  /* 0x0000003300687c02 */ /* 0x000fe40008000f00 */
[----:B------:R-:W-:Y:S02]  /*3b20*/  R2UR UR51, R21 ;  /* 0x00000000153372ca */ /* 0x000fe400000e0000 */
[----:B------:R-:W-:Y:S02]  /*3b30*/  MOV R106, UR49 ;  /* 0x00000031006a7c02 */ /* 0x000fe40008000f00 */
[----:B------:R-:W-:Y:S01]  /*3b40*/  MOV R105, UR48 ;  /* 0x0000003000697c02 */ /* 0x000fe20008000f00 */
[----:B------:R-:W-:Y:S02]  /*3b50*/  UIADD3.64 UR48, UR4, 0x80, URZ ;  /* 0x0000008004307897 */ /* 0x000fe4000fffe03f */
[----:B------:R-:W-:Y:S01]  /*3b60*/  HGMMA.64x16x16.F32 R96, gdesc[UR4].tnspA, R96 ;  /* 0x20200000046079f0 */ /* 0x000fe20008700860 */
[----:B------:R-:W-:-:S02]  /*3b70*/  MOV R21, UR53 ;  /* 0x0000003500157c02 */ /* 0x000fc40008000f00 */
[----:B------:R-:W-:Y:S01]  /*3b80*/  MOV R19, UR52 ;  /* 0x0000003400137c02 */ /* 0x000fe20008000f00 */
[----:B------:R-:W-:-:S03]  /*3b90*/  UIADD3.64 UR52, UR4, 0x100, URZ ;  /* 0x0000010004347897 */ /* 0x000fc6000fffe03f */
[----:B------:R-:W-:Y:S06]  /*3ba0*/  HGMMA.64x16x16.F32 R96, gdesc[UR48].tnspA, R96 ;  /* 0x20200000306079f0 */ /* 0x000fec0008700860 */
[----:B------:R-:W-:Y:S04]  /*3bb0*/  HGMMA.64x16x16.F32 R96, gdesc[UR52].tnspA, R96 ;  /* 0x20200000346079f0 */ /* 0x000fe80008700860 */
[----:B------:R-:W-:Y:S04]  /*3bc0*/  HGMMA.64x16x16.F32 R96, gdesc[UR8].tnspA, R96 ;  /* 0x20200000086079f0 */ /* 0x000fe80008700860 */
[----:B------:R-:W-:Y:S04]  /*3bd0*/  HGMMA.64x16x16.F32 R96, gdesc[UR12].tnspA, R96 ;  /* 0x202000000c6079f0 */ /* 0x000fe80008700860 */
[----:B------:R-:W-:Y:S04]  /*3be0*/  HGMMA.64x16x16.F32 R96, gdesc[UR16].tnspA, R96 ;  /* 0x20200000106079f0 */ /* 0x000fe80008700860 */
[----:B------:R-:W-:Y:S01]  /*3bf0*/  HGMMA.64x16x16.F32 R96, gdesc[UR20].tnspA, R96 ;  /* 0x20200000146079f0 */ /* 0x000fe20008700860 */
[----:B------:R0:W-:Y:S04]  /*3c00*/  STL [R1+0x6c], R18 ;  /* 0x00006c1201007387 */ /* 0x0001e80000100800 */
[----:B------:R-:W2:Y:S04]  /*3c10*/  LDL.64 R238, [R1+0x50] ;  /* 0x0000500001ee7983 */ /* 0x000ea80000100a00 */
[----:B------:R-:W3:Y:S04]  /*3c20*/  LDL.64 R242, [R1+0x48] ;  /* 0x0000480001f27983 */ /* 0x000ee80000100a00 */
[----:B------:R-:W4:Y:S04]  /*3c30*/  LDL.64 R246, [R1+0x40] ;  /* 0x0000400001f67983 */ /* 0x000f280000100a00 */
[----:B------:R-:W5:Y:S04]  /*3c40*/  LDL.64 R244, [R1+0x38] ;  /* 0x0000380001f47983 */ /* 0x000f680000100a00 */
[----:B------:R-:W5:Y:S01]  /*3c50*/  LDL.64 R240, [R1+0x30] ;  /* 0x0000300001f07983 */ /* 0x000f620000100a00 */
[----:B------:R-:W-:Y:S01]  /*3c60*/  UMOV UR58, UR48 ;  /* 0x00000030003a7c82 */ /* 0x000fe20008000000 */
[----:B------:R-:W-:Y:S01]  /*3c70*/  HGMMA.64x16x16.F32 R96, gdesc[UR24].tnspA, R96 ;  /* 0x20200000186079f0 */ /* 0x000fe20008700860 */
[----:B------:R-:W-:Y:S01]  /*3c80*/  UMOV UR59, UR49 ;  /* 0x00000031003b7c82 */ /* 0x000fe20008000000 */
[----:B------:R-:W-:Y:S01]  /*3c90*/  R2UR UR51, R104 ;  /* 0x00000000683372ca */ /* 0x000fe200000e0000 */
[----:B------:R-:W5:Y:S01]  /*3ca0*/  LDL.64 R236, [R1+0x28] ;  /* 0x0000280001ec7983 */ /* 0x000f620000100a00 */
[----:B------:R-:W-:-:S02]  /*3cb0*/  R2UR UR50, R23 ;  /* 0x00000000173272ca */ /* 0x000fc400000e0000 */
[----:B-1----:R-:W-:Y:S01]  /*3cc0*/  MOV R200, UR7 ;  /* 0x0000000700c87c02 */ /* 0x002fe20008000f00 */
[----:B------:R-:W5:Y:S01]  /*3cd0*/  LDL.64 R250, [R1+0x20] ;  /* 0x0000200001fa7983 */ /* 0x000f620000100a00 */
[----:B------:R-:W-:Y:S02]  /*3ce0*/  MOV R201, UR6 ;  /* 0x0000000600c97c02 */ /* 0x000fe40008000f00 */
[----:B------:R-:W-:Y:S01]  /*3cf0*/  R2UR UR55, R22 ;  /* 0x00000000163772ca */ /* 0x000fe200000e0000 */
[----:B------:R-:W5:Y:S01]  /*3d00*/  LDL.64 R248, [R1+0x18] ;  /* 0x0000180001f87983 */ /* 0x000f620000100a00 */
[----:B------:R-:W-:Y:S04]  /*3d10*/  HGMMA.64x16x16.F32 R96, gdesc[UR28].tnspA, R96 ;  /* 0x202000001c6079f0 */ /* 0x000fe80008700860 */
[----:B------:R-:W-:Y:S04]  /*3d20*/  HGMMA.64x16x16.F32 R96, gdesc[UR32].tnspA, R96 ;  /* 0x20200000206079f0 */ /* 0x000fe80008700860 */
[----:B------:R-:W-:Y:S04]  /*3d30*/  HGMMA.64x16x16.F32 R96, gdesc[UR36].tnspA, R96 ;  /* 0x20200000246079f0 */ /* 0x000fe80008700860 */
[----:B------:R-:W-:Y:S01]  /*3d40*/  HGMMA.64x16x16.F32 R96, gdesc[UR40].tnspA, R96 ;  /* 0x20200000286079f0 */ /* 0x000fe20008700860 */
[----:B------:R-:W-:-:S02]  /*3d50*/  R2UR UR49, R106 ;  /* 0x000000006a3172ca */ /* 0x000fc400000e0000 */
[----:B------:R-:W-:Y:S01]  /*3d60*/  R2UR UR48, R105 ;  /* 0x00000000693072ca */ /* 0x000fe200000e0000 */
[----:B------:R-:W-:Y:S01]  /*3d70*/  HGMMA.64x16x16.F32 R96, gdesc[UR44].tnspA, R96 ;  /* 0x202000002c6079f0 */ /* 0x000fe20008700860 */
[----:B------:R-:W-:Y:S01]  /*3d80*/  UMOV UR6, UR52 ;  /* 0x0000003400067c82 */ /* 0x000fe20008000000 */
[----:B------:R-:W-:Y:S01]  /*3d90*/  UMOV UR7, UR53 ;  /* 0x0000003500077c82 */ /* 0x000fe20008000000 */
[----:B------:R-:W-:Y:S02]  /*3da0*/  R2UR UR54, R20 ;  /* 0x00000000143672ca */ /* 0x000fe400000e0000 */
[----:B------:R-:W-:Y:S02]  /*3db0*/  R2UR UR53, R21 ;  /* 0x00000000153572ca */ /* 0x000fe400000e0000 */
[----:B------:R-:W-:Y:S02]  /*3dc0*/  R2UR UR52, R19 ;  /* 0x00000000133472ca */ /* 0x000fe400000e0000 */
[----:B------:R-:W-:-:S02]  /*3dd0*/  MOV R210, UR43 ;  /* 0x0000002b00d27c02 */ /* 0x000fc40008000f00 */
[----:B------:R-:W-:Y:S01]  /*3de0*/  MOV R211, UR42 ;  /* 0x0000002a00d37c02 */ /* 0x000fe20008000f00 */
[----:B------:R-:W-:Y:S01]  /*3df0*/  HGMMA.64x16x16.F32 R96, gdesc[UR48].tnspA, R96 ;  /* 0x20200000306079f0 */ /* 0x000fe20008700860 */
[----:B--2---:R-:W-:Y:S02]  /*3e00*/  R2UR UR42, R238 ;  /* 0x00000000ee2a72ca */ /* 0x004fe400000e0000 */
[----:B------:R-:W-:Y:S02]  /*3e10*/  R2UR UR43, R239 ;  /* 0x00000000ef2b72ca */ /* 0x000fe400000e0000 */
[----:B------:R-:W-:Y:S01]  /*3e20*/  MOV R220, UR41 ;  /* 0x0000002900dc7c02 */ /* 0x000fe20008000f00 */
[----:B------:R-:W-:Y:S01]  /*3e30*/  UMOV UR41, UR57 ;  /* 0x0000003900297c82 */ /* 0x000fe20008000000 */
[----:B------:R-:W-:Y:S01]  /*3e40*/  MOV R221, UR40 ;  /* 0x0000002800dd7c02 */ /* 0x000fe20008000f00 */
[----:B------:R-:W-:Y:S01]  /*3e50*/  UMOV UR40, UR56 ;  /* 0x0000003800287c82 */ /* 0x000fe20008000000 */
[----:B------:R-:W-:-:S02]  /*3e60*/  MOV R202, UR35 ;  /* 0x0000002300ca7c02 */ /* 0x000fc40008000f00 */
[----:B------:R-:W-:Y:S01]  /*3e70*/  MOV R203, UR34 ;  /* 0x0000002200cb7c02 */ /* 0x000fe20008000f00 */
[----:B------:R-:W-:Y:S04]  /*3e80*/  HGMMA.64x16x16.F32 R96, gdesc[UR52].tnspA, R96 ;  /* 0x20200000346079f0 */ /* 0x000fe80008700860 */
[----:B------:R-:W-:Y:S01]  /*3e90*/  HGMMA.64x16x16.F32 R88, gdesc[UR40].tnspA, RZ, !UPT ;  /* 0x20200000285879f0 */ /* 0x000fe2000c7008ff */
[----:B---3--:R-:W-:Y:S02]  /*3ea0*/  R2UR UR34, R242 ;  /* 0x00000000f22272ca */ /* 0x008fe400000e0000 */
[----:B------:R-:W-:Y:S02]  /*3eb0*/  R2UR UR35, R243 ;  /* 0x00000000f32372ca */ /* 0x000fe400000e0000 */
[----:B------:R-:W-:Y:S01]  /*3ec0*/  MOV R204, UR33 ;  /* 0x0000002100cc7c02 */ /* 0x000fe20008000f00 */
[----:B------:R-:W-:Y:S01]  /*3ed0*/  UMOV UR33, UR5 ;  /* 0x0000000500217c82 */ /* 0x000fe20008000000 */
[----:B------:R-:W-:Y:S01]  /*3ee0*/  MOV R205, UR32 ;  /* 0x0000002000cd7c02 */ /* 0x000fe20008000f00 */
[----:B------:R-:W-:Y:S01]  /*3ef0*/  UMOV UR32, UR4 ;  /* 0x0000000400207c82 */ /* 0x000fe20008000000 */
[----:B------:R-:W-:Y:S01]  /*3f00*/  MOV R19, UR27 ;  /* 0x0000001b00137c02 */ /* 0x000fe20008000f00 */
[----:B------:R-:W2:Y:S01]  /*3f10*/  LDL.64 R242, [R1] ;  /* 0x0000000001f27983 */ /* 0x000ea20000100a00 */
[----:B------:R-:W-:-:S02]  /*3f20*/  MOV R20, UR26 ;  /* 0x0000001a00147c02 */ /* 0x000fc40008000f00 */
[----:B----4-:R-:W-:-:S03]  /*3f30*/  R2UR UR26, R246 ;  /* 0x00000000f61a72ca */ /* 0x010fc600000e0000 */
[----:B------:R-:W-:Y:S01]  /*3f40*/  HGMMA.64x16x16.F32 R88, gdesc[UR32].tnspA, R88 ;  /* 0x20200000205879f0 */ /* 0x000fe20008700858 */
[----:B------:R-:W-:Y:S02]  /*3f50*/  R2UR UR27, R247 ;  /* 0x00000000f71b72ca */ /* 0x000fe400000e0000 */
[----:B------:R-:W-:Y:S01]  /*3f60*/  MOV R21, UR25 ;  /* 0x0000001900157c02 */ /* 0x000fe20008000f00 */
[----:B------:R-:W-:Y:S01]  /*3f70*/  UMOV UR25, UR59 ;  /* 0x0000003b00197c82 */ /* 0x000fe20008000000 */
[----:B------:R-:W-:Y:S01]  /*3f80*/  MOV R22, UR24 ;  /* 0x0000001800167c02 */ /* 0x000fe20008000f00 */
[----:B------:R-:W-:Y:S01]  /*3f90*/  UMOV UR24, UR58 ;  /* 0x0000003a00187c82 */ /* 0x000fe20008000000 */
[----:B------:R-:W3:Y:S01]  /*3fa0*/  LDL.64 R246, [R1+0x10] ;  /* 0x0000100001f67983 */ /* 0x000ee20000100a00 */
[----:B------:R-:W-:Y:S02]  /*3fb0*/  MOV R23, UR31 ;  /* 0x0000001f00177c02 */ /* 0x000fe40008000f00 */
[----:B------:R-:W-:-:S02]  /*3fc0*/  MOV R104, UR30 ;  /* 0x0000001e00687c02 */ /* 0x000fc40008000f00 */
[----:B-----5:R-:W-:Y:S02]  /*3fd0*/  R2UR UR30, R244 ;  /* 0x00000000f41e72ca */ /* 0x020fe400000e0000 */
[----:B------:R-:W-:Y:S01]  /*3fe0*/  HGMMA.64x16x16.F32 R88, gdesc[UR24].tnspA, R88 ;  /* 0x20200000185879f0 */ /* 0x000fe20008700858 */
[----:B------:R-:W-:Y:S02]  /*3ff0*/  R2UR UR31, R245 ;  /* 0x00000000f51f72ca */ /* 0x000fe400000e0000 */
[----:B------:R-:W-:Y:S01]  /*4000*/  MOV R105, UR29 ;  /* 0x0000001d00697c02 */ /* 0x000fe20008000f00 */
[----:B------:R-:W-:Y:S01]  /*4010*/  UMOV UR29, UR7 ;  /* 0x00000007001d7c82 */ /* 0x000fe20008000000 */
[----:B------:R-:W-:Y:S01]  /*4020*/  MOV R106, UR28 ;  /* 0x0000001c006a7c02 */ /* 0x000fe20008000f00 */
[----:B------:R-:W-:Y:S01]  /*4030*/  UMOV UR28, UR6 ;  /* 0x00000006001c7c82 */ /* 0x000fe20008000000 */
[----:B------:R-:W4:Y:S01]  /*4040*/  LDL.64 R244, [R1+0x8] ;  /* 0x0000080001f47983 */ /* 0x000f220000100a00 */
[----:B------:R-:W-:-:S02]  /*4050*/  MOV R206, UR39 ;  /* 0x0000002700ce7c02 */ /* 0x000fc40008000f00 */
[----:B------:R-:W-:Y:S02]  /*4060*/  MOV R207, UR38 ;  /* 0x0000002600cf7c02 */ /* 0x000fe40008000f00 */
[----:B------:R-:W-:Y:S02]  /*4070*/  R2UR UR38, R240 ;  /* 0x00000000f02672ca */ /* 0x000fe400000e0000 */
[----:B------:R-:W-:Y:S01]  /*4080*/  HGMMA.64x16x16.F32 R88, gdesc[UR28].tnspA, R88 ;  /* 0x202000001c5879f0 */ /* 0x000fe20008700858 */
[----:B------:R-:W-:Y:S02]  /*4090*/  R2UR UR39, R241 ;  /* 0x00000000f12772ca */ /* 0x000fe400000e0000 */
[----:B------:R-:W-:Y:S01]  /*40a0*/  MOV R208, UR37 ;  /* 0x0000002500d07c02 */ /* 0x000fe20008000f00 */
[----:B------:R-:W-:Y:S01]  /*40b0*/  UMOV UR37, UR9 ;  /* 0x0000000900257c82 */ /* 0x000fe20008000000 */
[----:B------:R-:W-:Y:S01]  /*40c0*/  MOV R209, UR36 ;  /* 0x0000002400d17c02 */ /* 0x000fe20008000f00 */
[----:B------:R-:W-:Y:S01]  /*40d0*/  UMOV UR36, UR8 ;  /* 0x0000000800247c82 */ /* 0x000fe20008000000 */
[----:B------:R-:W-:-:S02]  /*40e0*/  MOV R222, UR47 ;  /* 0x0000002f00de7c02 */ /* 0x000fc40008000f00 */
[----:B------:R-:W-:Y:S02]  /*40f0*/  MOV R223, UR46 ;  /* 0x0000002e00df7c02 */ /* 0x000fe40008000f00 */
[----:B------:R-:W-:Y:S02]  /*4100*/  R2UR UR46, R236 ;  /* 0x00000000ec2e72ca */ /* 0x000fe400000e0000 */
[----:B------:R-:W-:Y:S01]  /*4110*/  R2UR UR47, R237 ;  /* 0x00000000ed2f72ca */ /* 0x000fe200000e0000 */
[----:B------:R-:W-:Y:S01]  /*4120*/  HGMMA.64x16x16.F32 R88, gdesc[UR36].tnspA, R88 ;  /* 0x20200000245879f0 */ /* 0x000fe20008700858 */
        /* <DEDUP_REMOVED lines=13> */
[----:B------:R-:W-:-:S02]  /*4200*/  R2UR UR26, R248 ;  /* 0x00000000f81a72ca */ /* 0x000fc400000e0000 */
[----:B------:R-:W-:-:S05]  /*4210*/  R2UR UR27, R249 ;  /* 0x00000000f91b72ca */ /* 0x000fca00000e0000 */
[----:B------:R-:W-:Y:S01]  /*4220*/  HGMMA.64x16x16.F32 R88, gdesc[UR52].tnspA, R88 ;  /* 0x20200000345879f0 */ /* 0x000fe20008700858 */
[----:B------:R-:W-:Y:S01]  /*4230*/  UMOV UR24, UR20 ;  /* 0x0000001400187c82 */ /* 0x000fe20008000000 */
[----:B------:R-:W-:-:S06]  /*4240*/  UMOV UR25, UR21 ;  /* 0x0000001500197c82 */ /* 0x000fcc0008000000 */
[----:B------:R-:W-:Y:S01]  /*4250*/  HGMMA.64x16x16.F32 R88, gdesc[UR24].tnspA, R88 ;  /* 0x20200000185879f0 */ /* 0x000fe20008700858 */
[----:B------:R-:W-:Y:S02]  /*4260*/  R2UR UR25, R21 ;  /* 0x00000000151972ca */ /* 0x000fe400000e0000 */
[----:B------:R-:W-:Y:S02]  /*4270*/  R2UR UR24, R22 ;  /* 0x00000000161872ca */ /* 0x000fe400000e0000 */
[----:B---3--:R-:W-:Y:S02]  /*4280*/  R2UR UR30, R246 ;  /* 0x00000000f61e72ca */ /* 0x008fe400000e0000 */
[----:B------:R-:W-:-:S07]  /*4290*/  R2UR UR31, R247 ;  /* 0x00000000f71f72ca */ /* 0x000fce00000e0000 */
[----:B------:R-:W-:Y:S02]  /*42a0*/  UMOV UR29, UR25 ;  /* 0x00000019001d7c82 */ /* 0x000fe40008000000 */
[----:B------:R-:W-:-:S04]  /*42b0*/  UMOV UR28, UR24 ;  /* 0x00000018001c7c82 */ /* 0x000fc80008000000 */
[----:B------:R-:W-:Y:S01]  /*42c0*/  HGMMA.64x16x16.F32 R88, gdesc[UR28].tnspA, R88 ;  /* 0x202000001c5879f0 */ /* 0x000fe20008700858 */
[----:B------:R-:W-:Y:S02]  /*42d0*/  R2UR UR29, R105 ;  /* 0x00000000691d72ca */ /* 0x000fe400000e0000 */
[----:B------:R-:W-:Y:S02]  /*42e0*/  R2UR UR28, R106 ;  /* 0x000000006a1c72ca */ /* 0x000fe400000e0000 */
[----:B----4-:R-:W-:Y:S02]  /*42f0*/  R2UR UR34, R244 ;  /* 0x00000000f42272ca */ /* 0x010fe400000e0000 */
[----:B------:R-:W-:-:S07]  /*4300*/  R2UR UR35, R245 ;  /* 0x00000000f52372ca */ /* 0x000fce00000e0000 */
[----:B------:R-:W-:Y:S02]  /*4310*/  UMOV UR33, UR29 ;  /* 0x0000001d00217c82 */ /* 0x000fe40008000000 */
[----:B------:R-:W-:-:S04]  /*4320*/  UMOV UR32, UR28 ;  /* 0x0000001c00207c82 */ /* 0x000fc80008000000 */
[----:B------:R-:W-:Y:S01]  /*4330*/  HGMMA.64x16x16.F32 R88, gdesc[UR32].tnspA, R88 ;  /* 0x20200000205879f0 */ /* 0x000fe20008700858 */
[----:B------:R-:W-:Y:S02]  /*4340*/  R2UR UR33, R204 ;  /* 0x00000000cc2172ca */ /* 0x000fe400000e0000 */
[----:B------:R-:W-:Y:S02]  /*4350*/  R2UR UR32, R205 ;  /* 0x00000000cd2072ca */ /* 0x000fe400000e0000 */
[----:B--2---:R-:W-:Y:S02]  /*4360*/  R2UR UR38, R242 ;  /* 0x00000000f22672ca */ /* 0x004fe400000e0000 */
[----:B------:R-:W-:-:S07]  /*4370*/  R2UR UR39, R243 ;  /* 0x00000000f32772ca */ /* 0x000fce00000e0000 */
[----:B------:R-:W-:Y:S02]  /*4380*/  UMOV UR37, UR33 ;  /* 0x0000002100257c82 */ /* 0x000fe40008000000 */
[----:B------:R-:W-:-:S04]  /*4390*/  UMOV UR36, UR32 ;  /* 0x0000002000247c82 */ /* 0x000fc80008000000 */
[----:B------:R-:W-:Y:S01]  /*43a0*/  HGMMA.64x16x16.F32 R88, gdesc[UR36].tnspA, R88 ;  /* 0x20200000245879f0 */ /* 0x000fe20008700858 */
[----:B------:R-:W-:Y:S02]  /*43b0*/  R2UR UR37, R208 ;  /* 0x00000000d02572ca */ /* 0x000fe400000e0000 */
[----:B------:R-:W-:Y:S02]  /*43c0*/  R2UR UR36, R209 ;  /* 0x00000000d12472ca */ /* 0x000fe400000e0000 */
[----:B------:R-:W-:Y:S02]  /*43d0*/  R2UR UR42, R234 ;  /* 0x00000000ea2a72ca */ /* 0x000fe400000e0000 */
        /* <DEDUP_REMOVED lines=13> */
[----:B------:R-:W-:Y:S02]  /*44b0*/  MOV R228, UR51 ;  /* 0x0000003300e47c02 */ /* 0x000fe40008000f00 */
[----:B------:R-:W-:Y:S02]  /*44c0*/  MOV R229, UR50 ;  /* 0x0000003200e57c02 */ /* 0x000fe40008000f00 */
[----:B------:R-:W-:Y:S02]  /*44d0*/  R2UR UR50, R226 ;  /* 0x00000000e23272ca */ /* 0x000fe400000e0000 */
[----:B------:R-:W-:-:S02]  /*44e0*/  R2UR UR51, R227 ;  /* 0x00000000e33372ca */ /* 0x000fc400000e0000 */
[----:B------:R-:W-:Y:S01]  /*44f0*/  MOV R232, UR49 ;  /* 0x0000003100e87c02 */ /* 0x000fe20008000f00 */
[----:B------:R-:W-:Y:S01]  /*4500*/  UMOV UR49, UR45 ;  /* 0x0000002d00317c82 */ /* 0x000fe20008000000 */
[----:B------:R-:W-:Y:S01]  /*4510*/  MOV R233, UR48 ;  /* 0x0000003000e97c02 */ /* 0x000fe20008000f00 */
[----:B------:R-:W-:-:S08]  /*4520*/  UMOV UR48, UR44 ;  /* 0x0000002c00307c82 */ /* 0x000fd00008000000 */
[----:B------:R-:W-:Y:S01]  /*4530*/  HGMMA.64x16x16.F32 R88, gdesc[UR48].tnspA, R88 ;  /* 0x20200000305879f0 */ /* 0x000fe20008700858 */
[----:B------:R-:W-:Y:S02]  /*4540*/  R2UR UR49, R232 ;  /* 0x00000000e83172ca */ /* 0x000fe400000e0000 */
[----:B------:R-:W-:Y:S02]  /*4550*/  R2UR UR48, R233 ;  /* 0x00000000e93072ca */ /* 0x000fe400000e0000 */
[----:B------:R-:W-:Y:S02]  /*4560*/  R2UR UR54, R218 ;  /* 0x00000000da3672ca */ /* 0x000fe400000e0000 */
[----:B------:R-:W-:-:S07]  /*4570*/  R2UR UR55, R219 ;  /* 0x00000000db3772ca */ /* 0x000fce00000e0000 */
[----:B------:R-:W-:Y:S02]  /*4580*/  UMOV UR53, UR49 ;  /* 0x0000003100357c82 */ /* 0x000fe40008000000 */
[----:B------:R-:W-:Y:S01]  /*4590*/  UMOV UR52, UR48 ;  /* 0x0000003000347c82 */ /* 0x000fe20008000000 */
[----:B------:R-:W-:Y:S02]  /*45a0*/  R2UR UR35, R202 ;  /* 0x00000000ca2372ca */ /* 0x000fe400000e0000 */
[----:B------:R-:W-:Y:S01]  /*45b0*/  R2UR UR34, R203 ;  /* 0x00000000cb2272ca */ /* 0x000fe200000e0000 */
[----:B------:R-:W-:Y:S01]  /*45c0*/  IMAD.WIDE R202, R3, 0x2, R212 ;  /* 0x0000000203ca7825 */ /* 0x000fe200078e02d4 */
[----:B------:R-:W-:-:S05]  /*45d0*/  R2UR UR31, R23 ;  /* 0x00000000171f72ca */ /* 0x000fca00000e0000 */
[----:B------:R-:W2:Y:S01]  /*45e0*/  LDG.E.U16 R202, desc[UR60][R202.64] ;  /* 0x0000003ccaca7981 */ /* 0x000ea2000c1e1500 */
[----:B------:R-:W-:Y:S01]  /*45f0*/  IMAD.WIDE R22, R3, 0x2, R214 ;  /* 0x0000000203167825 */ /* 0x000fe200078e02d6 */
[----:B------:R-:W-:Y:S02]  /*4600*/  R2UR UR27, R19 ;  /* 0x00000000131b72ca */ /* 0x000fe400000e0000 */
[----:B------:R-:W-:Y:S01]  /*4610*/  R2UR UR30, R104 ;  /* 0x00000000681e72ca */ /* 0x000fe200000e0000 */
[----:B------:R-:W-:Y:S01]  /*4620*/  HGMMA.64x16x16.F32 R88, gdesc[UR52].tnspA, R88 ;  /* 0x20200000345879f0 */ /* 0x000fe20008700858 */
[----:B------:R1:W3:Y:S01]  /*4630*/  LDG.E.U16 R19, desc[UR60][R22.64] ;  /* 0x0000003c16137981 */ /* 0x0002e2000c1e1500 */
[----:B------:R-:W-:Y:S01]  /*4640*/  IMAD.WIDE R104, R3, 0x2, R176 ;  /* 0x0000000203687825 */ /* 0x000fe200078e02b0 */
[----:B------:R-:W-:Y:S02]  /*4650*/  R2UR UR39, R206 ;  /* 0x00000000ce2772ca */ /* 0x000fe400000e0000 */
[----:B------:R-:W-:Y:S01]  /*4660*/  R2UR UR38, R207 ;  /* 0x00000000cf2672ca */ /* 0x000fe200000e0000 */
[C---:B------:R-:W-:Y:S01]  /*4670*/  IMAD.WIDE R208, R3.reuse, 0x2, R184 ;  /* 0x0000000203d07825 */ /* 0x040fe200078e02b8 */
[----:B------:R-:W-:Y:S01]  /*4680*/  R2UR UR47, R222 ;  /* 0x00000000de2f72ca */ /* 0x000fe200000e0000 */
[----:B------:R-:W4:Y:S02]  /*4690*/  LDG.E.U16 R104, desc[UR60][R104.64] ;  /* 0x0000003c68687981 */ /* 0x000f24000c1e1500 */
[----:B-1----:R-:W-:Y:S01]  /*46a0*/  IMAD.WIDE R22, R3, 0x2, R178 ;  /* 0x0000000203167825 */ /* 0x002fe200078e02b2 */
[----:B------:R-:W-:-:S03]  /*46b0*/  R2UR UR46, R223 ;  /* 0x00000000df2e72ca */ /* 0x000fc600000e0000 */
[C---:B------:R-:W-:Y:S02]  /*46c0*/  IMAD.WIDE R206, R3.reuse, 0x2, R182 ;  /* 0x0000000203ce7825 */ /* 0x040fe400078e02b6 */
[----:B------:R-:W5:Y:S02]  /*46d0*/  LDG.E.U16 R23, desc[UR60][R22.64] ;  /* 0x0000003c16177981 */ /* 0x000f64000c1e1500 */
[C---:B------:R-:W-:Y:S02]  /*46e0*/  IMAD.WIDE R204, R3.reuse, 0x2, R186 ;  /* 0x0000000203cc7825 */ /* 0x040fe400078e02ba */
[----:B------:R1:W5:Y:S02]  /*46f0*/  LDG.E.U16 R106, desc[UR60][R206.64] ;  /* 0x0000003cce6a7981 */ /* 0x000364000c1e1500 */
[C---:B------:R-:W-:Y:S02]  /*4700*/  IMAD.WIDE R222, R3.reuse, 0x2, R190 ;  /* 0x0000000203de7825 */ /* 0x040fe400078e02be */
[----:B------:R0:W5:Y:S02]  /*4710*/  LDG.E.U16 R105, desc[UR60][R204.64] ;  /* 0x0000003ccc697981 */ /* 0x000164000c1e1500 */
[----:B------:R-:W-:-:S02]  /*4720*/  IMAD.WIDE R224, R3, 0x2, R194 ;  /* 0x0000000203e07825 */ /* 0x000fc400078e02c2 */
[----:B------:R0:W5:Y:S02]  /*4730*/  LDG.E.U16 R22, desc[UR60][R208.64] ;  /* 0x0000003cd0167981 */ /* 0x000164000c1e1500 */
[C---:B-1----:R-:W-:Y:S01]  /*4740*/  IMAD.WIDE R206, R3.reuse, 0x2, R192 ;  /* 0x0000000203ce7825 */ /* 0x042fe200078e02c0 */
[----:B------:R-:W-:Y:S01]  /*4750*/  R2UR UR26, R20 ;  /* 0x00000000141a72ca */ /* 0x000fe200000e0000 */
[----:B------:R-:W5:Y:S02]  /*4760*/  LDG.E.U16 R222, desc[UR60][R222.64] ;  /* 0x0000003cdede7981 */ /* 0x000f64000c1e1500 */
[C---:B0-----:R-:W-:Y:S01]  /*4770*/  IMAD.WIDE R204, R3.reuse, 0x2, R198 ;  /* 0x0000000203cc7825 */ /* 0x041fe200078e02c6 */
[----:B------:R-:W-:Y:S01]  /*4780*/  R2UR UR43, R210 ;  /* 0x00000000d22b72ca */ /* 0x000fe200000e0000 */
[----:B------:R-:W5:Y:S02]  /*4790*/  LDG.E.U16 R224, desc[UR60][R224.64] ;  /* 0x0000003ce0e07981 */ /* 0x000f64000c1e1500 */
[----:B------:R-:W-:Y:S01]  /*47a0*/  IMAD.WIDE R208, R3, 0x2, R188 ;  /* 0x0000000203d07825 */ /* 0x000fe200078e02bc */
[----:B------:R-:W-:-:S03]  /*47b0*/  R2UR UR42, R211 ;  /* 0x00000000d32a72ca */ /* 0x000fc600000e0000 */
[----:B------:R-:W-:Y:S01]  /*47c0*/  IMAD.WIDE R20, R3, 0x2, R174 ;  /* 0x0000000203147825 */ /* 0x000fe200078e02ae */
[----:B------:R0:W5:Y:S01]  /*47d0*/  LDG.E.U16 R203, desc[UR60][R208.64] ;  /* 0x0000003cd0cb7981 */ /* 0x000162000c1e1500 */
[----:B------:R-:W-:Y:S02]  /*47e0*/  R2UR UR53, R238 ;  /* 0x00000000ee3572ca */ /* 0x000fe400000e0000 */
[----:B------:R-:W-:Y:S01]  /*47f0*/  R2UR UR52, R239 ;  /* 0x00000000ef3472ca */ /* 0x000fe200000e0000 */
[----:B------:R1:W5:Y:S01]  /*4800*/  LDG.E.U16 R223, desc[UR60][R206.64] ;  /* 0x0000003ccedf7981 */ /* 0x000362000c1e1500 */
[----:B------:R-:W-:-:S03]  /*4810*/  IMAD.WIDE R210, R3, 0x2, R180 ;  /* 0x0000000203d27825 */ /* 0x000fc600078e02b4 */
[----:B------:R1:W5:Y:S01]  /*4820*/  LDG.E.U16 R225, desc[UR60][R204.64] ;  /* 0x0000003ccce17981 */ /* 0x000362000c1e1500 */
[C---:B0-----:R-:W-:Y:S01]  /*4830*/  IMAD.WIDE R208, R3.reuse, 0x2, R168 ;  /* 0x0000000203d07825 */ /* 0x041fe200078e02a8 */
[----:B------:R-:W-:Y:S02]  /*4840*/  R2UR UR58, R216 ;  /* 0x00000000d83a72ca */ /* 0x000fe400000e0000 */
[----:B------:R-:W5:Y:S01]  /*4850*/  LDG.E.U16 R20, desc[UR60][R20.64] ;  /* 0x0000003c14147981 */ /* 0x000f62000c1e1500 */
[----:B-1----:R-:W-:Y:S01]  /*4860*/  IMAD.WIDE R206, R3, 0x2, R196 ;  /* 0x0000000203ce7825 */ /* 0x002fe200078e02c4 */
[----:B------:R-:W-:Y:S02]  /*4870*/  R2UR UR59, R217 ;  /* 0x00000000d93b72ca */ /* 0x000fe400000e0000 */
[----:B------:R0:W5:Y:S01]  /*4880*/  LDG.E.U16 R232, desc[UR60][R208.64] ;  /* 0x0000003cd0e87981 */ /* 0x000162000c1e1500 */
[----:B------:R-:W-:Y:S01]  /*4890*/  IMAD.WIDE R204, R3, 0x2, R170 ;  /* 0x0000000203cc7825 */ /* 0x000fe200078e02aa */
[----:B------:R-:W-:-:S02]  /*48a0*/  R2UR UR51, R228 ;  /* 0x00000000e43372ca */ /* 0x000fc400000e0000 */
[----:B------:R-:W-:Y:S01]  /*48b0*/  R2UR UR50, R229 ;  /* 0x00000000e53272ca */ /* 0x000fe200000e0000 */
[----:B------:R1:W5:Y:S01]  /*48c0*/  LDG.E.U16 R21, desc[UR60][R210.64] ;  /* 0x0000003cd2157981 */ /* 0x000362000c1e1500 */
[----:B------:R-:W-:-:S03]  /*48d0*/  IMAD.WIDE R220, R3, 0x2, R162 ;  /* 0x0000000203dc7825 */ /* 0x000fc600078e02a2 */
[----:B------:R1:W5:Y:S01]  /*48e0*/  LDG.E.U16 R228, desc[UR60][R204.64] ;  /* 0x0000003ccce47981 */ /* 0x000362000c1e1500 */
[----:B0-----:R-:W-:-:S03]  /*48f0*/  IMAD.WIDE R208, R3, 0x2, R158 ;  /* 0x0000000203d07825 */ /* 0x001fc600078e029e */
[----:B------:R0:W5:Y:S01]  /*4900*/  LDG.E.U16 R229, desc[UR60][R206.64] ;  /* 0x0000003ccee57981 */ /* 0x000162000c1e1500 */
[C---:B-1----:R-:W-:Y:S01]  /*4910*/  IMAD.WIDE R210, R3.reuse, 0x2, R166 ;  /* 0x0000000203d27825 */ /* 0x042fe200078e02a6 */
[----:B------:R-:W-:Y:S02]  /*4920*/  R2UR UR55, R236 ;  /* 0x00000000ec3772ca */ /* 0x000fe400000e0000 */
[----:B------:R1:W5:Y:S01]  /*4930*/  LDG.E.U16 R239, desc[UR60][R208.64] ;  /* 0x0000003cd0ef7981 */ /* 0x000362000c1e1500 */
[----:B------:R-:W-:Y:S01]  /*4940*/  IMAD.WIDE R204, R3, 0x2, R164 ;  /* 0x0000000203cc7825 */ /* 0x000fe200078e02a4 */
[----:B------:R-:W-:Y:S02]  /*4950*/  R2UR UR54, R237 ;  /* 0x00000000ed3672ca */ /* 0x000fe400000e0000 */
[----:B------:R1:W5:Y:S01]  /*4960*/  LDG.E.U16 R233, desc[UR60][R210.64] ;  /* 0x0000003cd2e97981 */ /* 0x000362000c1e1500 */
[----:B0-----:R-:W-:Y:S01]  /*4970*/  IMAD.WIDE R206, R3, 0x2, R160 ;  /* 0x0000000203ce7825 */ /* 0x001fe200078e02a0 */
[----:B------:R-:W-:-:S02]  /*4980*/  MOV R240, UR57 ;  /* 0x0000003900f07c02 */ /* 0x000fc40008000f00 */
[----:B------:R0:W5:Y:S01]  /*4990*/  LDG.E.U16 R236, desc[UR60][R220.64] ;  /* 0x0000003cdcec7981 */ /* 0x000162000c1e1500 */
[----:B------:R-:W-:Y:S01]  /*49a0*/  MOV R241, UR56 ;  /* 0x0000003800f17c02 */ /* 0x000fe20008000f00 */
[C---:B-1----:R-:W-:Y:S02]  /*49b0*/  IMAD.WIDE R208, R3.reuse, 0x2, R146 ;  /* 0x0000000203d07825 */ /* 0x042fe400078e0292 */
[----:B------:R1:W5:Y:S01]  /*49c0*/  LDG.E.U16 R237, desc[UR60][R204.64] ;  /* 0x0000003ccced7981 */ /* 0x000362000c1e1500 */
[----:B------:R-:W-:Y:S01]  /*49d0*/  UMOV UR56, UR52 ;  /* 0x0000003400387c82 */ /* 0x000fe20008000000 */
[C---:B------:R-:W-:Y:S02]  /*49e0*/  IMAD.WIDE R210, R3.reuse, 0x2, R156 ;  /* 0x0000000203d27825 */ /* 0x040fe400078e029c */
[----:B------:R1:W5:Y:S01]  /*49f0*/  LDG.E.U16 R238, desc[UR60][R206.64] ;  /* 0x0000003cceee7981 */ /* 0x000362000c1e1500 */
[----:B------:R-:W-:Y:S01]  /*4a00*/  UMOV UR57, UR53 ;  /* 0x0000003500397c82 */ /* 0x000fe20008000000 */
[C---:B0-----:R-:W-:Y:S01]  /*4a10*/  IMAD.WIDE R220, R3.reuse, 0x2, R154 ;  /* 0x0000000203dc7825 */ /* 0x041fe200078e029a */
[----:B------:R-:W-:Y:S01]  /*4a20*/  HGMMA.64x16x16.F32 R88, gdesc[UR56].tnspA, R88, gsb0 ;  /* 0x20200000385879f0 */ /* 0x000fe20008000858 */
[----:B------:R0:W5:Y:S02]  /*4a30*/  LDG.E.U16 R244, desc[UR60][R208.64] ;  /* 0x0000003cd0f47981 */ /* 0x000164000c1e1500 */
[----:B-1----:R-:W-:-:S04]  /*4a40*/  IMAD.WIDE R204, R3, 0x2, R152 ;  /* 0x0000000203cc7825 */ /* 0x002fc800078e0298 */
[----:B------:R-:W-:Y:S01]  /*4a50*/  IMAD.WIDE R206, R3, 0x2, R148 ;  /* 0x0000000203ce7825 */ /* 0x000fe200078e0294 */
[----:B------:R-:W-:Y:S01]  /*4a60*/  R2UR UR57, R240 ;  /* 0x00000000f03972ca */ /* 0x000fe200000e0000 */
[----:B------:R1:W5:Y:S01]  /*4a70*/  LDG.E.U16 R242, desc[UR60][R204.64] ;  /* 0x0000003cccf27981 */ /* 0x000362000c1e1500 */
[----:B------:R-:W-:Y:S01]  /*4a80*/  R2UR UR56, R241 ;  /* 0x00000000f13872ca */ /* 0x000fe200000e0000 */
[C---:B0-----:R-:W-:Y:S02]  /*4a90*/  IMAD.WIDE R208, R3.reuse, 0x2, R140 ;  /* 0x0000000203d07825 */ /* 0x041fe400078e028c */
[----:B------:R0:W5:Y:S04]  /*4aa0*/  LDG.E.U16 R240, desc[UR60][R210.64] ;  /* 0x0000003cd2f07981 */ /* 0x000168000c1e1500 */
[----:B------:R0:W5:Y:S01]  /*4ab0*/  LDG.E.U16 R241, desc[UR60][R220.64] ;  /* 0x0000003cdcf17981 */ /* 0x000162000c1e1500 */
[----:B-1----:R-:W-:-:S03]  /*4ac0*/  IMAD.WIDE R204, R3, 0x2, R142 ;  /* 0x0000000203cc7825 */ /* 0x002fc600078e028e */
[----:B------:R1:W5:Y:S01]  /*4ad0*/  LDG.E.U16 R243, desc[UR60][R206.64] ;  /* 0x0000003ccef37981 */ /* 0x000362000c1e1500 */
[----:B0-----:R-:W-:-:S03]  /*4ae0*/  IMAD.WIDE R210, R3, 0x2, R150 ;  /* 0x0000000203d27825 */ /* 0x001fc600078e0296 */
[----:B------:R-:W5:Y:S01]  /*4af0*/  LDG.E.U16 R204, desc[UR60][R204.64] ;  /* 0x0000003ccccc7981 */ /* 0x000f62000c1e1500 */
[----:B------:R-:W-:-:S03]  /*4b00*/  IMAD.WIDE R220, R3, 0x2, R144 ;  /* 0x0000000203dc7825 */ /* 0x000fc600078e0290 */
[----:B------:R-:W5:Y:S01]  /*4b10*/  LDG.E.U16 R210, desc[UR60][R210.64] ;  /* 0x0000003cd2d27981 */ /* 0x000f62000c1e1500 */
[----:B-1----:R-:W-:-:S03]  /*4b20*/  IMAD.WIDE R206, R3, 0x2, R138 ;  /* 0x0000000203ce7825 */ /* 0x002fc600078e028a */
[----:B------:R-:W5:Y:S04]  /*4b30*/  LDG.E.U16 R220, desc[UR60][R220.64] ;  /* 0x0000003cdcdc7981 */ /* 0x000f68000c1e1500 */
[----:B------:R0:W5:Y:S04]  /*4b40*/  LDG.E.U16 R206, desc[UR60][R206.64] ;  /* 0x0000003ccece7981 */ /* 0x000168000c1e1500 */
[----:B------:R1:W5:Y:S01]  /*4b50*/  LDG.E.U16 R209, desc[UR60][R208.64] ;  /* 0x0000003cd0d17981 */ /* 0x000362000c1e1500 */
[----:B------:R-:W0:Y:S02]  /*4b60*/  S2R R245, SR_TID.X ;  /* 0x0000000000f57919 */ /* 0x000e240000002100 */
[----:B0-----:R-:W-:-:S04]  /*4b70*/  LOP3.LUT R18, R245, 0x3, RZ, 0xc0, !PT ;  /* 0x00000003f5127812 */ /* 0x001fc800078ec0ff */
[CC--:B------:R-:W-:Y:S02]  /*4b80*/  LEA R207, P4, R18.reuse, R14.reuse, 0x1 ;  /* 0x0000000e12cf7211 */ /* 0x0c0fe400078808ff */
[----:B------:R-:W-:Y:S02]  /*4b90*/  LEA R248, P3, R18, R14, 0x1 ;  /* 0x0000000e12f87211 */ /* 0x000fe400078608ff */
[----:B------:R-:W0:Y:S01]  /*4ba0*/  LDC R18, c[0x0][0x238] ;  /* 0x00008e00ff127b82 */ /* 0x000e220000000800 */
[C---:B------:R-:W-:Y:S01]  /*4bb0*/  IADD3 RZ, P0, R207.reuse, 0x9, RZ ;  /* 0x00000009cfff7810 */ /* 0x040fe20007f1e0ff */
[----:B------:R-:W-:Y:S01]  /*4bc0*/  IMAD.X R246, RZ, RZ, R4, P4 ;  /* 0x000000fffff67224 */ /* 0x000fe200020e0604 */
[C---:B------:R-:W-:Y:S01]  /*4bd0*/  IADD3 RZ, P6, R207.reuse, 0x8, RZ ;  /* 0x00000008cfff7810 */ /* 0x040fe20007fde0ff */
[----:B------:R-:W-:Y:S01]  /*4be0*/  VIADD R205, R248, 0x8 ;  /* 0x00000008f8cd7836 */ /* 0x000fe20000000000 */
[C---:B------:R-:W-:Y:S02]  /*4bf0*/  IADD3 RZ, P1, R207.reuse, 0x10, RZ ;  /* 0x00000010cfff7810 */ /* 0x040fe40007f3e0ff */
[----:B------:R-:W-:-:S02]  /*4c00*/  IADD3 RZ, P2, R207, 0x11, RZ ;  /* 0x00000011cfff7810 */ /* 0x000fc40007f5e0ff */
[C---:B------:R-:W-:Y:S02]  /*4c10*/  IADD3 RZ, P4, R207.reuse, 0x18, RZ ;  /* 0x00000018cfff7810 */ /* 0x040fe40007f9e0ff */
[----:B------:R-:W-:Y:S01]  /*4c20*/  IADD3 RZ, P5, R207, 0x19, RZ ;  /* 0x00000019cfff7810 */ /* 0x000fe20007fbe0ff */
[----:B------:R-:W-:Y:S02]  /*4c30*/  VIADD R207, R2, 0x8 ;  /* 0x0000000802cf7836 */ /* 0x000fe40000000000 */
[--C-:B------:R-:W-:Y:S01]  /*4c40*/  IMAD.X R245, RZ, RZ, R246.reuse, P0 ;  /* 0x000000fffff57224 */ /* 0x100fe200000e06f6 */
[-C--:B------:R-:W-:Y:S01]  /*4c50*/  ISETP.GT.U32.AND P0, PT, R205, R2.reuse, PT ;  /* 0x00000002cd00720c */ /* 0x080fe20003f04070 */
[--C-:B------:R-:W-:Y:S01]  /*4c60*/  IMAD.X R221, RZ, RZ, R246.reuse, P1 ;  /* 0x000000ffffdd7224 */ /* 0x100fe200008e06f6 */
[CC--:B------:R-:W-:Y:S01]  /*4c70*/  ISETP.GT.U32.AND P1, PT, R248.reuse, R2.reuse, PT ;  /* 0x00000002f800720c */ /* 0x0c0fe20003f24070 */
[----:B-1----:R-:W-:Y:S01]  /*4c80*/  IMAD.X R208, RZ, RZ, R246, P2 ;  /* 0x000000ffffd07224 */ /* 0x002fe200010e06f6 */
[C---:B------:R-:W-:Y:S01]  /*4c90*/  ISETP.GE.U32.AND P2, PT, R248.reuse, R2, PT ;  /* 0x00000002f800720c */ /* 0x040fe20003f46070 */
[----:B------:R-:W-:Y:S01]  /*4ca0*/  IMAD.X R205, RZ, RZ, R4, P3 ;  /* 0x000000ffffcd7224 */ /* 0x000fe200018e0604 */
[CC--:B------:R-:W-:Y:S01]  /*4cb0*/  ISETP.GE.U32.AND P3, PT, R248.reuse, R207.reuse, PT ;  /* 0x000000cff800720c */ /* 0x0c0fe20003f66070 */
[----:B------:R-:W-:Y:S01]  /*4cc0*/  IMAD.X R211, RZ, RZ, R246, P4 ;  /* 0x000000ffffd37224 */ /* 0x000fe200020e06f6 */
[----:B------:R-:W-:Y:S01]  /*4cd0*/  ISETP.GT.U32.AND P4, PT, R248, R207, PT ;  /* 0x000000cff800720c */ /* 0x000fe20003f84070 */
[----:B------:R-:W-:-:S02]  /*4ce0*/  WARPGROUP.DEPBAR.LE gsb0, 0x0 ;  /* 0x00008000000079c5 */ /* 0x000fc40000010000 */
[C---:B------:R-:W-:Y:S01]  /*4cf0*/  ISETP.GT.U32.AND.EX P1, PT, R205.reuse, RZ, PT, P1 ;  /* 0x000000ffcd00720c */ /* 0x040fe20003f24110 */
[-C--:B0-----:R-:W-:Y:S01]  /*4d00*/  FMUL R250, R98, R18.reuse ;  /* 0x0000001262fa7220 */ /* 0x081fe20000400000 */
[C---:B------:R-:W-:Y:S01]  /*4d10*/  ISETP.GE.U32.AND.EX P2, PT, R205.reuse, RZ, PT, P2 ;  /* 0x000000ffcd00720c */ /* 0x040fe20003f46120 */
[C---:B------:R-:W-:Y:S01]  /*4d20*/  VIADD R247, R248.reuse, 0x10 ;  /* 0x00000010f8f77836 */ /* 0x040fe20000000000 */
[C---:B------:R-:W-:Y:S02]  /*4d30*/  ISETP.GT.U32.AND.EX P4, PT, R205.reuse, RZ, PT, P4 ;  /* 0x000000ffcd00720c */ /* 0x040fe40003f84140 */
[----:B------:R-:W-:Y:S01]  /*4d40*/  ISETP.GE.U32.AND.EX P3, PT, R205, RZ, PT, P3 ;  /* 0x000000ffcd00720c */ /* 0x000fe20003f66130 */
[----:B------:R-:W-:Y:S02]  /*4d50*/  VIADD R205, R248, 0x9 ;  /* 0x00000009f8cd7836 */ /* 0x000fe40000000000 */
[----:B------:R-:W-:Y:S01]  /*4d60*/  FMUL R251, R99, R18 ;  /* 0x0000001263fb7220 */ /* 0x000fe20000400000 */
[----:B------:R-:W-:Y:S01]  /*4d70*/  IMAD.X R99, RZ, RZ, R246, P5 ;  /* 0x000000ffff637224 */ /* 0x000fe200028e06f6 */
[----:B------:R-:W-:Y:S01]  /*4d80*/  FSEL R250, R250, -INF , !P4 ;  /* 0xff800000fafa7808 */ /* 0x000fe20006000000 */
[C---:B------:R-:W-:Y:S01]  /*4d90*/  VIADD R249, R248.reuse, 0x11 ;  /* 0x00000011f8f97836 */ /* 0x040fe20000000000 */
[-C--:B------:R-:W-:Y:S01]  /*4da0*/  ISETP.GT.U32.AND P5, PT, R205, R207.reuse, PT ;  /* 0x000000cfcd00720c */ /* 0x080fe20003fa4070 */
[----:B------:R-:W-:Y:S01]  /*4db0*/  BAR.SYNC.DEFER_BLOCKING 0x0 ;  /* 0x0000000000007b1d */ /* 0x000fe20000010000 */
[----:B------:R-:W-:Y:S01]  /*4dc0*/  ISETP.GT.U32.AND P4, PT, R247, R207, PT ;  /* 0x000000cff700720c */ /* 0x000fe20003f84070 */
[----:B------:R-:W-:-:S02]  /*4dd0*/  VIADD R98, R248, 0x19 ;  /* 0x00000019f8627836 */ /* 0x000fc40000000000 */
[-C--:B------:R-:W-:Y:S01]  /*4de0*/  FMUL R103, R103, R18.reuse ;  /* 0x0000001267677220 */ /* 0x080fe20000400000 */
[-C--:B------:R-:W-:Y:S01]  /*4df0*/  FMUL R90, R90, R18.reuse ;  /* 0x000000125a5a7220 */ /* 0x080fe20000400000 */
[----:B------:R-:W-:Y:S01]  /*4e00*/  VIADD R248, R248, 0x18 ;  /* 0x00000018f8f87836 */ /* 0x000fe20000000000 */
[----:B------:R-:W-:Y:S01]  /*4e10*/  ISETP.GT.U32.AND.EX P5, PT, R245, RZ, PT, P5 ;  /* 0x000000fff500720c */ /* 0x000fe20003fa4150 */
[----:B------:R-:W-:Y:S01]  /*4e20*/  FMUL R102, R102, R18 ;  /* 0x0000001266667220 */ /* 0x000fe20000400000 */
[----:B------:R-:W-:Y:S02]  /*4e30*/  ISETP.GT.U32.AND.EX P4, PT, R221, RZ, PT, P4 ;  /* 0x000000ffdd00720c */ /* 0x000fe40003f84140 */
[----:B------:R-:W-:Y:S02]  /*4e40*/  FSEL R251, R251, -INF , !P3 ;  /* 0xff800000fbfb7808 */ /* 0x000fe40005800000 */
[----:B------:R-:W-:Y:S02]  /*4e50*/  FSEL R103, R103, -INF , !P5 ;  /* 0xff80000067677808 */ /* 0x000fe40006800000 */
[----:B------:R-:W-:-:S02]  /*4e60*/  FSEL R90, R90, -INF , !P4 ;  /* 0xff8000005a5a7808 */ /* 0x000fc40006000000 */
[-C--:B------:R-:W-:Y:S02]  /*4e70*/  ISETP.GT.U32.AND P3, PT, R249, R207.reuse, PT ;  /* 0x000000cff900720c */ /* 0x080fe40003f64070 */
[-C--:B------:R-:W-:Y:S02]  /*4e80*/  ISETP.GT.U32.AND P5, PT, R248, R207.reuse, PT ;  /* 0x000000cff800720c */ /* 0x080fe40003fa4070 */
[----:B------:R-:W-:Y:S02]  /*4e90*/  ISETP.GT.U32.AND P4, PT, R98, R207, PT ;  /* 0x000000cf6200720c */ /* 0x000fe40003f84070 */
[----:B------:R-:W-:Y:S02]  /*4ea0*/  FSEL R102, R102, -INF , !P1 ;  /* 0xff80000066667808 */ /* 0x000fe40004800000 */
[----:B------:R-:W-:Y:S01]  /*4eb0*/  FMNMX R207, R250, R251, !PT ;  /* 0x000000fbfacf7209 */ /* 0x000fe20007800000 */
[----:B------:R-:W-:Y:S01]  /*4ec0*/  FMUL R91, R91, R18 ;  /* 0x000000125b5b7220 */ /* 0x000fe20000400000 */
[----:B------:R-:W-:-:S02]  /*4ed0*/  ISETP.GT.U32.AND.EX P3, PT, R208, RZ, PT, P3 ;  /* 0x000000ffd000720c */ /* 0x000fc40003f64130 */
[----:B------:R-:W-:Y:S02]  /*4ee0*/  FMNMX R207, R102, R207, !PT ;  /* 0x000000cf66cf7209 */ /* 0x000fe40007800000 */
[----:B------:R-:W-:Y:S02]  /*4ef0*/  FSEL R91, R91, -INF , !P3 ;  /* 0xff8000005b5b7808 */ /* 0x000fe40005800000 */
[----:B------:R-:W-:Y:S02]  /*4f00*/  FMNMX R207, R103, R207, !PT ;  /* 0x000000cf67cf7209 */ /* 0x000fe40007800000 */
[----:B------:R-:W-:Y:S01]  /*4f10*/  ISETP.GT.U32.AND P3, PT, R247, R2, PT ;  /* 0x00000002f700720c */ /* 0x000fe20003f64070 */
[-C--:B------:R-:W-:Y:S01]  /*4f20*/  FMUL R94, R94, R18.reuse ;  /* 0x000000125e5e7220 */ /* 0x080fe20000400000 */
[----:B------:R-:W0:Y:S01]  /*4f30*/  LDC R247, c[0x0][0x238] ;  /* 0x00008e00fff77b82 */ /* 0x000e220000000800 */
[----:B------:R-:W-:Y:S02]  /*4f40*/  ISETP.GT.U32.AND.EX P5, PT, R211, RZ, PT, P5 ;  /* 0x000000ffd300720c */ /* 0x000fe40003fa4150 */
[----:B------:R-:W-:Y:S01]  /*4f50*/  FMNMX R207, R90, R207, !PT ;  /* 0x000000cf5acf7209 */ /* 0x000fe20007800000 */
[----:B------:R-:W-:Y:S01]  /*4f60*/  FMUL R95, R95, R18 ;  /* 0x000000125f5f7220 */ /* 0x000fe20000400000 */
[----:B------:R-:W-:Y:S01]  /*4f70*/  ISETP.GT.U32.AND.EX P4, PT, R99, RZ, PT, P4 ;  /* 0x000000ff6300720c */ /* 0x000fe20003f84140 */
[----:B------:R-:W-:Y:S01]  /*4f80*/  IMAD.X R246, RZ, RZ, R246, P6 ;  /* 0x000000fffff67224 */ /* 0x000fe200030e06f6 */
[----:B------:R-:W-:Y:S01]  /*4f90*/  FSEL R94, R94, -INF , !P5 ;  /* 0xff8000005e5e7808 */ /* 0x000fe20006800000 */
[----:B------:R-:W5:Y:S01]  /*4fa0*/  LDL.LU R18, [R1+0x6c] ;  /* 0x00006c0001127983 */ /* 0x000f620000300800 */
[----:B------:R-:W-:-:S02]  /*4fb0*/  FMNMX R207, R91, R207, !PT ;  /* 0x000000cf5bcf7209 */ /* 0x000fc40007800000 */
[----:B------:R-:W-:Y:S02]  /*4fc0*/  FSEL R95, R95, -INF , !P4 ;  /* 0xff8000005f5f7808 */ /* 0x000fe40006000000 */
[----:B------:R-:W-:-:S04]  /*4fd0*/  FMNMX R207, R94, R207, !PT ;  /* 0x000000cf5ecf7209 */ /* 0x000fc80007800000 */
[----:B------:R-:W-:Y:S02]  /*4fe0*/  FMNMX R207, R95, R207, !PT ;  /* 0x000000cf5fcf7209 */ /* 0x000fe40007800000 */
[----:B------:R-:W-:-:S03]  /*4ff0*/  ISETP.GT.U32.AND P4, PT, R205, R2, PT ;  /* 0x00000002cd00720c */ /* 0x000fc60003f84070 */
[----:B------:R-:W1:Y:S01]  /*5000*/  SHFL.BFLY PT, R205, R207, 0x2, 0x1f ;  /* 0x0c401f00cfcd7f89 */ /* 0x000e6200000e0000 */
[-C--:B0-----:R-:W-:Y:S01]  /*5010*/  FMUL R97, R97, R247.reuse ;  /* 0x000000f761617220 */ /* 0x081fe20000400000 */
[----:B------:R-:W-:Y:S01]  /*5020*/  FMUL R96, R96, R247 ;  /* 0x000000f760607220 */ /* 0x000fe20000400000 */
[----:B------:R-:W-:-:S03]  /*5030*/  ISETP.GT.U32.AND.EX P0, PT, R246, RZ, PT, P0 ;  /* 0x000000fff600720c */ /* 0x000fc60003f04100 */
[----:B------:R-:W-:Y:S02]  /*5040*/  FSEL R97, R97, -INF , !P2 ;  /* 0xff80000061617808 */ /* 0x000fe40005000000 */
[-C--:B------:R-:W-:Y:S01]  /*5050*/  ISETP.GT.U32.AND P2, PT, R98, R2.reuse, PT ;  /* 0x000000026200720c */ /* 0x080fe20003f44070 */
[-C--:B------:R-:W-:Y:S01]  /*5060*/  FMUL R98, R100, R247.reuse ;  /* 0x000000f764627220 */ /* 0x080fe20000400000 */
[----:B------:R-:W-:Y:S01]  /*5070*/  FSEL R96, R96, -INF , !P1 ;  /* 0xff80000060607808 */ /* 0x000fe20004800000 */
[----:B------:R-:W-:Y:S01]  /*5080*/  FMUL R101, R101, R247 ;  /* 0x000000f765657220 */ /* 0x000fe20000400000 */
[----:B------:R-:W-:Y:S02]  /*5090*/  ISETP.GT.U32.AND P5, PT, R249, R2, PT ;  /* 0x00000002f900720c */ /* 0x000fe40003fa4070 */
[----:B------:R-:W-:Y:S02]  /*50a0*/  ISETP.GT.U32.AND.EX P4, PT, R245, RZ, PT, P4 ;  /* 0x000000fff500720c */ /* 0x000fe40003f84140 */
[----:B------:R-:W-:-:S02]  /*50b0*/  FSEL R98, R98, -INF , !P0 ;  /* 0xff80000062627808 */ /* 0x000fc40004000000 */
[----:B------:R-:W-:Y:S02]  /*50c0*/  FMNMX R100, R96, R97, !PT ;  /* 0x0000006160647209 */ /* 0x000fe40007800000 */
[----:B------:R-:W-:Y:S01]  /*50d0*/  ISETP.GT.U32.AND.EX P5, PT, R208, RZ, PT, P5 ;  /* 0x000000ffd000720c */ /* 0x000fe20003fa4150 */
[-C--:B------:R-:W-:Y:S01]  /*50e0*/  FMUL R208, R88, R247.reuse ;  /* 0x000000f758d07220 */ /* 0x080fe20000400000 */
[----:B------:R-:W-:Y:S02]  /*50f0*/  ISETP.GT.U32.AND.EX P3, PT, R221, RZ, PT, P3 ;  /* 0x000000ffdd00720c */ /* 0x000fe40003f64130 */
[----:B------:R-:W-:Y:S02]  /*5100*/  FSEL R88, R101, -INF , !P4 ;  /* 0xff80000065587808 */ /* 0x000fe40006000000 */
[----:B------:R-:W-:Y:S01]  /*5110*/  FMNMX R100, R98, R100, !PT ;  /* 0x0000006462647209 */ /* 0x000fe20007800000 */
[----:B------:R-:W-:Y:S01]  /*5120*/  FMUL R101, R89, R247 ;  /* 0x000000f759657220 */ /* 0x000fe20000400000 */
[----:B-1----:R-:W-:-:S02]  /*5130*/  FMNMX R205, R207, R205, !PT ;  /* 0x000000cdcfcd7209 */ /* 0x002fc40007800000 */
[----:B------:R-:W-:Y:S02]  /*5140*/  ISETP.GT.U32.AND P6, PT, R248, R2, PT ;  /* 0x00000002f800720c */ /* 0x000fe40003fc4070 */
[----:B------:R-:W-:Y:S02]  /*5150*/  FSEL R89, R208, -INF , !P3 ;  /* 0xff800000d0597808 */ /* 0x000fe40005800000 */
[----:B------:R-:W-:Y:S01]  /*5160*/  FMNMX R207, R88, R100, !PT ;  /* 0x0000006458cf7209 */ /* 0x000fe20007800000 */
[----:B------:R-:W-:Y:S01]  /*5170*/  FMUL R221, R92, R247 ;  /* 0x000000f75cdd7220 */ /* 0x000fe20000400000 */
[----:B------:R-:W-:Y:S02]  /*5180*/  ISETP.GT.U32.AND.EX P6, PT, R211, RZ, PT, P6 ;  /* 0x000000ffd300720c */ /* 0x000fe40003fc4160 */
[----:B------:R-:W-:Y:S02]  /*5190*/  FSEL R92, R101, -INF , !P5 ;  /* 0xff800000655c7808 */ /* 0x000fe40006800000 */
[----:B------:R-:W-:Y:S01]  /*51a0*/  FMNMX R207, R89, R207, !PT ;  /* 0x000000cf59cf7209 */ /* 0x000fe20007800000 */
[----:B------:R-:W-:Y:S01]  /*51b0*/  FMUL R93, R93, R247 ;  /* 0x000000f75d5d7220 */ /* 0x000fe20000400000 */
[----:B------:R-:W-:-:S02]  /*51c0*/  ISETP.GT.U32.AND.EX P2, PT, R99, RZ, PT, P2 ;  /* 0x000000ff6300720c */ /* 0x000fc40003f44120 */
[----:B------:R-:W-:Y:S02]  /*51d0*/  FSEL R221, R221, -INF , !P6 ;  /* 0xff800000dddd7808 */ /* 0x000fe40007000000 */
[----:B------:R-:W-:Y:S02]  /*51e0*/  FMNMX R207, R92, R207, !PT ;  /* 0x000000cf5ccf7209 */ /* 0x000fe40007800000 */
[----:B------:R-:W-:Y:S02]  /*51f0*/  FSEL R93, R93, -INF , !P2 ;  /* 0xff8000005d5d7808 */ /* 0x000fe40005000000 */
[----:B------:R-:W-:-:S04]  /*5200*/  FMNMX R101, R221, R207, !PT ;  /* 0x000000cfdd657209 */ /* 0x000fc80007800000 */
[----:B------:R-:W-:-:S05]  /*5210*/  FMNMX R101, R93, R101, !PT ;  /* 0x000000655d657209 */ /* 0x000fca0007800000 */
[----:B------:R-:W0:Y:S04]  /*5220*/  SHFL.BFLY PT, R207, R101, 0x2, 0x1f ;  /* 0x0c401f0065cf7f89 */ /* 0x000e2800000e0000 */
[----:B--2---:R1:W-:Y:S04]  /*5230*/  STS.U16 [R0+0x8200], R202 ;  /* 0x008200ca00007388 */ /* 0x0043e80000000400 */
[----:B-1----:R-:W2:Y:S04]  /*5240*/  LDL R202, [R1+0x68] ;  /* 0x0000680001ca7983 */ /* 0x002ea80000100800 */
[----:B------:R-:W1:Y:S01]  /*5250*/  SHFL.BFLY PT, R100, R205, 0x1, 0x1f ;  /* 0x0c201f00cd647f89 */ /* 0x000e6200000e0000 */
[----:B0-----:R-:W-:-:S05]  /*5260*/  FMNMX R208, R101, R207, !PT ;  /* 0x000000cf65d07209 */ /* 0x001fca0007800000 */
[----:B------:R-:W0:Y:S01]  /*5270*/  SHFL.BFLY PT, R211, R208, 0x1, 0x1f ;  /* 0x0c201f00d0d37f89 */ /* 0x000e2200000e0000 */
[----:B------:R-:W5:Y:S01]  /*5280*/  S2R R247, SR_TID.X ;  /* 0x0000000000f77919 */ /* 0x000f620000002100 */
[----:B------:R-:W5:Y:S01]  /*5290*/  S2R R246, SR_CgaCtaId ;  /* 0x0000000000f67919 */ /* 0x000f620000008800 */
[----:B-1----:R-:W-:-:S04]  /*52a0*/  FMNMX R99, R205, R100, !PT ;  /* 0x00000064cd637209 */ /* 0x002fc80007800000 */
[----:B------:R-:W-:Y:S01]  /*52b0*/  FMNMX R99, R99, R16, !PT ;  /* 0x0000001063637209 */ /* 0x000fe20007800000 */
[----:B---3--:R-:W-:Y:S04]  /*52c0*/  STS.U16 [R0+0x8000], R19 ;  /* 0x0080001300007388 */ /* 0x008fe80000000400 */
[--C-:B------:R-:W-:Y:S01]  /*52d0*/  FADD R90, R90, -R99.reuse ;  /* 0x800000635a5a7221 */ /* 0x100fe20000000000 */
[----:B------:R-:W-:Y:S01]  /*52e0*/  FADD R91, R91, -R99 ;  /* 0x800000635b5b7221 */ /* 0x000fe20000000000 */
[----:B0-----:R-:W-:Y:S01]  /*52f0*/  FMNMX R208, R208, R211, !PT ;  /* 0x000000d3d0d07209 */ /* 0x001fe20007800000 */
[----:B----4-:R-:W-:Y:S01]  /*5300*/  STS.U16 [R0+0x8400], R104 ;  /* 0x0084006800007388 */ /* 0x010fe20000000400 */
[----:B------:R-:W-:-:S03]  /*5310*/  FMUL R90, R90, 1.4426950216293334961 ;  /* 0x3fb8aa3b5a5a7820 */ /* 0x000fc60000400000 */
[----:B-----5:R-:W-:Y:S04]  /*5320*/  STS.U16 [R0+0x8600], R20 ;  /* 0x0086001400007388 */ /* 0x020fe80000000400 */
[----:B------:R-:W-:Y:S04]  /*5330*/  STS.U16 [R0+0x8800], R23 ;  /* 0x0088001700007388 */ /* 0x000fe80000000400 */
[----:B------:R0:W-:Y:S04]  /*5340*/  STS.U16 [R0+0x8a00], R21 ;  /* 0x008a001500007388 */ /* 0x0001e80000000400 */
[----:B------:R1:W-:Y:S04]  /*5350*/  STS.U16 [R0+0x8c00], R22 ;  /* 0x008c001600007388 */ /* 0x0003e80000000400 */
[----:B------:R-:W-:Y:S04]  /*5360*/  STS.U16 [R0+0x8e00], R106 ;  /* 0x008e006a00007388 */ /* 0x000fe80000000400 */
[----:B------:R3:W-:Y:S04]  /*5370*/  STS.U16 [R0+0x9000], R105 ;  /* 0x0090006900007388 */ /* 0x0007e80000000400 */
[----:B------:R4:W-:Y:S04]  /*5380*/  STS.U16 [R0+0x9200], R203 ;  /* 0x009200cb00007388 */ /* 0x0009e80000000400 */
        /* <DEDUP_REMOVED lines=21> */
[----:B------:R-:W-:Y:S01]  /*54e0*/  STS.U16 [R0+0xbe00], R209 ;  /* 0x00be00d100007388 */ /* 0x000fe20000000400 */
[----:B------:R-:W-:Y:S01]  /*54f0*/  FMUL R91, R91, 1.4426950216293334961 ;  /* 0x3fb8aa3b5b5b7820 */ /* 0x000fe20000400000 */
[----:B------:R5:W-:Y:S06]  /*5500*/  MEMBAR.ALL.CTA ;  /* 0x0000000000007992 */ /* 0x000bec0000008000 */
[----:B-----5:R-:W5:Y:S01]  /*5510*/  FENCE.VIEW.ASYNC.S ;  /* 0x00000000000073c6 */ /* 0x020f620000000000 */
[----:B------:R-:W-:Y:S01]  /*5520*/  FMNMX R208, R208, R15, !PT ;  /* 0x0000000fd0d07209 */ /* 0x000fe20007800000 */
[----:B------:R0:W-:Y:S01]  /*5530*/  MUFU.EX2 R205, R90 ;  /* 0x0000005a00cd7308 */ /* 0x0001e20000000800 */
[----:B------:R-:W-:-:S07]  /*5540*/  SHF.R.U32.HI R245, RZ, 0x5, R247 ;  /* 0x00000005fff57819 */ /* 0x000fce00000116f7 */
[----:B------:R1:W-:Y:S01]  /*5550*/  MUFU.EX2 R207, R91 ;  /* 0x0000005b00cf7308 */ /* 0x0003e20000000800 */
[----:B0-----:R-:W-:-:S04]  /*5560*/  FADD R90, -R99, R16 ;  /* 0x00000010635a7221 */ /* 0x001fc80000000100 */
[----:B------:R-:W-:Y:S01]  /*5570*/  FMUL R90, R90, 1.4426950216293334961 ;  /* 0x3fb8aa3b5a5a7820 */ /* 0x000fe20000400000 */
[----:B-1----:R-:W-:-:S03]  /*5580*/  FADD R91, R96, -R208 ;  /* 0x800000d0605b7221 */ /* 0x002fc60000000000 */
[----:B------:R0:W1:Y:S01]  /*5590*/  MUFU.EX2 R96, R90 ;  /* 0x0000005a00607308 */ /* 0x0000620000000800 */
[----:B------:R-:W-:Y:S01]  /*55a0*/  FMUL R91, R91, 1.4426950216293334961 ;  /* 0x3fb8aa3b5b5b7820 */ /* 0x000fe20000400000 */
[--C-:B------:R-:W-:Y:S01]  /*55b0*/  FADD R100, R250, -R99.reuse ;  /* 0x80000063fa647221 */ /* 0x100fe20000000000 */
[--C-:B------:R-:W-:Y:S01]  /*55c0*/  FADD R251, R251, -R99.reuse ;  /* 0x80000063fbfb7221 */ /* 0x100fe20000000000 */
[--C-:B------:R-:W-:Y:S01]  /*55d0*/  FADD R102, R102, -R99.reuse ;  /* 0x8000006366667221 */ /* 0x100fe20000000000 */
[----:B------:R-:W-:Y:S01]  /*55e0*/  FADD R103, R103, -R99 ;  /* 0x8000006367677221 */ /* 0x000fe20000000000 */
[--C-:B------:R-:W-:Y:S01]  /*55f0*/  FADD R88, R88, -R208.reuse ;  /* 0x800000d058587221 */ /* 0x100fe20000000000 */
[--C-:B0-----:R-:W-:Y:S01]  /*5600*/  FADD R90, R97, -R208.reuse ;  /* 0x800000d0615a7221 */ /* 0x101fe20000000000 */
[--C-:B------:R-:W-:Y:S01]  /*5610*/  FADD R89, R89, -R208.reuse ;  /* 0x800000d059597221 */ /* 0x100fe20000000000 */
[----:B------:R0:W-:Y:S01]  /*5620*/  MUFU.EX2 R97, R91 ;  /* 0x0000005b00617308 */ /* 0x0001e20000000800 */
[----:B------:R-:W-:Y:S01]  /*5630*/  FADD R221, R221, -R208 ;  /* 0x800000d0dddd7221 */ /* 0x000fe20000000000 */
[----:B------:R-:W-:Y:S01]  /*5640*/  FADD R21, -R208, R15 ;  /* 0x0000000fd0157221 */ /* 0x000fe20000000100 */
[----:B------:R-:W-:-:S02]  /*5650*/  IMAD.SHL.U32 R20, R245, 0x80, RZ ;  /* 0x00000080f5147824 */ /* 0x000fc400078e00ff */
[--C-:B------:R-:W-:Y:S01]  /*5660*/  FADD R94, R94, -R99.reuse ;  /* 0x800000635e5e7221 */ /* 0x100fe20000000000 */
[----:B------:R-:W-:Y:S01]  /*5670*/  FADD R95, R95, -R99 ;  /* 0x800000635f5f7221 */ /* 0x000fe20000000000 */
[--C-:B------:R-:W-:Y:S01]  /*5680*/  FADD R92, R92, -R208.reuse ;  /* 0x800000d05c5c7221 */ /* 0x100fe20000000000 */
[--C-:B------:R-:W-:Y:S01]  /*5690*/  FADD R93, R93, -R208.reuse ;  /* 0x800000d05d5d7221 */ /* 0x100fe20000000000 */
[----:B0-----:R-:W-:Y:S01]  /*56a0*/  FADD R91, R98, -R208 ;  /* 0x800000d0625b7221 */ /* 0x001fe20000000000 */
[----:B------:R-:W-:Y:S01]  /*56b0*/  MOV R245, 0x400 ;  /* 0x0000040000f57802 */ /* 0x000fe20000000f00 */
[----:B------:R-:W-:Y:S01]  /*56c0*/  FMUL R100, R100, 1.4426950216293334961 ;  /* 0x3fb8aa3b64647820 */ /* 0x000fe20000400000 */
[----:B------:R-:W-:Y:S01]  /*56d0*/  FMUL R101, R251, 1.4426950216293334961 ;  /* 0x3fb8aa3bfb657820 */ /* 0x000fe20000400000 */
[----:B------:R-:W-:Y:S01]  /*56e0*/  FMUL R102, R102, 1.4426950216293334961 ;  /* 0x3fb8aa3b66667820 */ /* 0x000fe20000400000 */
[----:B------:R-:W-:Y:S01]  /*56f0*/  FMUL R103, R103, 1.4426950216293334961 ;  /* 0x3fb8aa3b67677820 */ /* 0x000fe20000400000 */
[----:B------:R-:W-:Y:S01]  /*5700*/  FMUL R19, R91, 1.4426950216293334961 ;  /* 0x3fb8aa3b5b137820 */ /* 0x000fe20000400000 */
[----:B------:R-:W-:Y:S01]  /*5710*/  FMUL R22, R88, 1.4426950216293334961 ;  /* 0x3fb8aa3b58167820 */ /* 0x000fe20000400000 */
[----:B------:R-:W-:Y:S01]  /*5720*/  FMUL R23, R89, 1.4426950216293334961 ;  /* 0x3fb8aa3b59177820 */ /* 0x000fe20000400000 */
[----:B---3--:R-:W-:Y:S01]  /*5730*/  FMUL R105, R221, 1.4426950216293334961 ;  /* 0x3fb8aa3bdd697820 */ /* 0x008fe20000400000 */
[----:B------:R-:W-:Y:S01]  /*5740*/  FMUL R21, R21, 1.4426950216293334961 ;  /* 0x3fb8aa3b15157820 */ /* 0x000fe20000400000 */
[----:B------:R-:W-:Y:S01]  /*5750*/  FMUL R94, R94, 1.4426950216293334961 ;  /* 0x3fb8aa3b5e5e7820 */ /* 0x000fe20000400000 */
[----:B------:R-:W-:Y:S01]  /*5760*/  FMUL R95, R95, 1.4426950216293334961 ;  /* 0x3fb8aa3b5f5f7820 */ /* 0x000fe20000400000 */
[----:B------:R-:W-:Y:S01]  /*5770*/  FMUL R90, R90, 1.4426950216293334961 ;  /* 0x3fb8aa3b5a5a7820 */ /* 0x000fe20000400000 */
[----:B------:R-:W-:Y:S01]  /*5780*/  FMUL R92, R92, 1.4426950216293334961 ;  /* 0x3fb8aa3b5c5c7820 */ /* 0x000fe20000400000 */
[----:B------:R-:W-:Y:S01]  /*5790*/  FMUL R93, R93, 1.4426950216293334961 ;  /* 0x3fb8aa3b5d5d7820 */ /* 0x000fe20000400000 */
[----:B------:R-:W-:Y:S01]  /*57a0*/  LEA R245, R246, R245, 0x18 ;  /* 0x000000f5f6f57211 */ /* 0x000fe200078ec0ff */
[----:B------:R-:W0:Y:S01]  /*57b0*/  MUFU.EX2 R106, R21 ;  /* 0x00000015006a7308 */ /* 0x000e220000000800 */
[----:B------:R-:W-:-:S03]  /*57c0*/  LOP3.LUT R20, R20, 0x200, RZ, 0xc0, !PT ;  /* 0x0000020014147812 */ /* 0x000fc600078ec0ff */
[----:B------:R-:W-:-:S04]  /*57d0*/  VIADD R245, R245, 0x8000 ;  /* 0x00008000f5f57836 */ /* 0x000fc80000000000 */
[----:B------:R-:W-:Y:S01]  /*57e0*/  MUFU.EX2 R100, R100 ;  /* 0x0000006400647308 */ /* 0x000fe20000000800 */
[----:B------:R-:W-:-:S07]  /*57f0*/  LEA.HI R20, R245, R20, RZ, 0x1c ;  /* 0x00000014f5147211 */ /* 0x000fce00078fe0ff */
[----:B------:R-:W3:Y:S08]  /*5800*/  MUFU.EX2 R101, R101 ;  /* 0x0000006500657308 */ /* 0x000ef00000000800 */
[----:B------:R-:W-:Y:S08]  /*5810*/  MUFU.EX2 R102, R102 ;  /* 0x0000006600667308 */ /* 0x000ff00000000800 */
[----:B------:R-:W4:Y:S08]  /*5820*/  MUFU.EX2 R103, R103 ;  /* 0x0000006700677308 */ /* 0x000f300000000800 */
[----:B------:R-:W-:Y:S08]  /*5830*/  MUFU.EX2 R211, R94 ;  /* 0x0000005e00d37308 */ /* 0x000ff00000000800 */
[----:B------:R-:W-:Y:S08]  /*5840*/  MUFU.EX2 R16, R95 ;  /* 0x0000005f00107308 */ /* 0x000ff00000000800 */
[----:B------:R-:W5:Y:S08]  /*5850*/  MUFU.EX2 R98, R90 ;  /* 0x0000005a00627308 */ /* 0x000f700000000800 */
[----:B------:R-:W-:Y:S08]  /*5860*/  MUFU.EX2 R19, R19 ;  /* 0x0000001300137308 */ /* 0x000ff00000000800 */
[----:B------:R-:W2:Y:S08]  /*5870*/  MUFU.EX2 R22, R22 ;  /* 0x0000001600167308 */ /* 0x000eb00000000800 */
[----:B------:R-:W-:Y:S08]  /*5880*/  MUFU.EX2 R23, R23 ;  /* 0x0000001700177308 */ /* 0x000ff00000000800 */
[----:B------:R-:W2:Y:S08]  /*5890*/  MUFU.EX2 R104, R92 ;  /* 0x0000005c00687308 */ /* 0x000eb00000000800 */
[----:B------:R-:W-:Y:S08]  /*58a0*/  MUFU.EX2 R105, R105 ;  /* 0x0000006900697308 */ /* 0x000ff00000000800 */
[----:B------:R2:W2:Y:S01]  /*58b0*/  MUFU.EX2 R15, R93 ;  /* 0x0000005d000f7308 */ /* 0x0004a20000000800 */
[----:B------:R-:W-:Y:S01]  /*58c0*/  LOP3.LUT R20, R20, 0x3fff, RZ, 0xc0, !PT ;  /* 0x00003fff14147812 */ /* 0x000fe200078ec0ff */
[-C--:B-1----:R-:W-:Y:S01]  /*58d0*/  FMUL R26, R26, R96.reuse ;  /* 0x000000601a1a7220 */ /* 0x082fe20000400000 */
[-C--:B------:R-:W-:Y:S01]  /*58e0*/  FMUL R27, R27, R96.reuse ;  /* 0x000000601b1b7220 */ /* 0x080fe20000400000 */
[-C--:B------:R-:W-:Y:S01]  /*58f0*/  FMUL R30, R30, R96.reuse ;  /* 0x000000601e1e7220 */ /* 0x080fe20000400000 */
[----:B------:R-:W-:Y:S01]  /*5900*/  R2UR UR58, R20 ;  /* 0x00000000143a72ca */ /* 0x000fe200000e0000 */
[-C--:B------:R-:W-:Y:S01]  /*5910*/  FMUL R31, R31, R96.reuse ;  /* 0x000000601f1f7220 */ /* 0x080fe20000400000 */
        /* <DEDUP_REMOVED lines=27> */
[----:B------:R-:W-:Y:S01]  /*5ad0*/  FMUL R87, R87, R96 ;  /* 0x0000006057577220 */ /* 0x000fe20000400000 */
[-C--:B0-----:R-:W-:Y:S01]  /*5ae0*/  FMUL R24, R24, R106.reuse ;  /* 0x0000006a18187220 */ /* 0x081fe20000400000 */
        /* <DEDUP_REMOVED lines=31> */
[----:B---3--:R-:W-:-:S02]  /*5ce0*/  F2FP.F16.F32.PACK_AB R89, R101, R100 ;  /* 0x000000646559723e */ /* 0x008fc400000000ff */
[----:B----4-:R-:W-:Y:S02]  /*5cf0*/  F2FP.F16.F32.PACK_AB R91, R103, R102 ;  /* 0x00000066675b723e */ /* 0x010fe400000000ff */
[----:B-----5:R-:W-:Y:S02]  /*5d00*/  F2FP.F16.F32.PACK_AB R88, R98, R97 ;  /* 0x000000616258723e */ /* 0x020fe400000000ff */
[----:B--2---:R-:W-:Y:S02]  /*5d10*/  F2FP.F16.F32.PACK_AB R90, R22, R19 ;  /* 0x00000013165a723e */ /* 0x004fe400000000ff */
[----:B------:R-:W-:Y:S02]  /*5d20*/  F2FP.F16.F32.PACK_AB R92, R104, R23 ;  /* 0x00000017685c723e */ /* 0x000fe400000000ff */
[----:B------:R-:W-:Y:S02]  /*5d30*/  F2FP.F16.F32.PACK_AB R93, R207, R205 ;  /* 0x000000cdcf5d723e */ /* 0x000fe400000000ff */
[----:B------:R-:W-:-:S02]  /*5d40*/  F2FP.F16.F32.PACK_AB R94, R15, R105 ;  /* 0x000000690f5e723e */ /* 0x000fc400000000ff */
[----:B------:R-:W-:Y:S01]  /*5d50*/  F2FP.F16.F32.PACK_AB R95, R16, R211 ;  /* 0x000000d3105f723e */ /* 0x000fe200000000ff */
[----:B------:R-:W-:Y:S06]  /*5d60*/  BAR.SYNC.DEFER_BLOCKING 0x0 ;  /* 0x0000000000007b1d */ /* 0x000fec0000010000 */
[----:B------:R-:W-:Y:S01]  /*5d70*/  UMOV UR59, 0x80000020 ;  /* 0x80000020003b7882 */ /* 0x000fe20000000000 */
[----:B------:R-:W-:-:S06]  /*5d80*/  WARPGROUP.ARRIVE ;  /* 0x00000000000079c5 */ /* 0x000fcc0000000000 */
[----:B------:R-:W-:Y:S01]  /*5d90*/  HGMMA.64x128x16.F32 R24, R88, gdesc[UR56], R24 ;  /* 0x01e0003858187df0 */ /* 0x000fe20008700818 */
[----:B------:R-:W-:Y:S01]  /*5da0*/  IMAD.MOV.U32 R21, RZ, RZ, RZ ;  /* 0x000000ffff157224 */ /* 0x000fe200078e00ff */
[----:B------:R-:W-:-:S04]  /*5db0*/  R2UR UR58, R20 ;  /* 0x00000000143a72ca */ /* 0x000fc800000e0000 */
[----:B------:R-:W-:Y:S01]  /*5dc0*/  R2UR UR59, R21 ;  /* 0x00000000153b72ca */ /* 0x000fe200000e0000 */
[----:B------:R-:W-:Y:S01]  /*5dd0*/  UMOV UR6, 0xfffffffe ;  /* 0xfffffffe00067882 */ /* 0x000fe20000000000 */
[----:B------:R-:W-:-:S11]  /*5de0*/  UMOV UR7, 0x7fffffdf ;  /* 0x7fffffdf00077882 */ /* 0x000fd60000000000 */
[----:B------:R-:W-:Y:S01]  /*5df0*/  UIADD3.64 UR58, UR58, -UR6, URZ ;  /* 0x800000063a3a7297 */ /* 0x000fe2000fffe03f */
[----:B------:R-:W-:Y:S01]  /*5e00*/  FADD R101, R100, R101 ;  /* 0x0000006564657221 */ /* 0x000fe20000000000 */
[----:B------:R-:W-:-:S03]  /*5e10*/  FADD R98, R97, R98 ;  /* 0x0000006261627221 */ /* 0x000fc60000000000 */
        /* <DEDUP_REMOVED lines=11> */
[----:B------:R-:W-:Y:S01]  /*5ed0*/  FADD R104, R15, R104 ;  /* 0x000000680f687221 */ /* 0x000fe20000000000 */
[----:B------:R-:W0:Y:S03]  /*5ee0*/  S2R R203, SR_CTAID.X ;  /* 0x0000000000cb7919 */ /* 0x000e260000002500 */
[----:B------:R-:W1:Y:S04]  /*5ef0*/  SHFL.BFLY PT, R16, R211, 0x2, 0x1f ;  /* 0x0c401f00d3107f89 */ /* 0x000e6800000e0000 */
[----:B------:R-:W2:Y:S01]  /*5f00*/  SHFL.BFLY PT, R15, R104, 0x2, 0x1f ;  /* 0x0c401f00680f7f89 */ /* 0x000ea200000e0000 */
[----:B------:R-:W-:Y:S01]  /*5f10*/  HGMMA.64x128x16.F32 R24, R92, gdesc[UR56], R24, gsb0 ;  /* 0x01e000385c187df0 */ /* 0x000fe20008000818 */
[----:B-1----:R-:W-:Y:S01]  /*5f20*/  FADD R20, R211, R16 ;  /* 0x00000010d3147221 */ /* 0x002fe20000000000 */
[----:B--2---:R-:W-:Y:S01]  /*5f30*/  FADD R15, R104, R15 ;  /* 0x0000000f680f7221 */ /* 0x004fe20000000000 */
[----:B0-----:R-:W-:-:S03]  /*5f40*/  IMAD.SHL.U32 R203, R203, 0x40, RZ ;  /* 0x00000040cbcb7824 */ /* 0x001fc600078e00ff */
[----:B------:R-:W0:Y:S01]  /*5f50*/  SHFL.BFLY PT, R19, R20, 0x1, 0x1f ;  /* 0x0c201f0014137f89 */ /* 0x000e2200000e0000 */
[----:B------:R-:W-:-:S03]  /*5f60*/  IADD3 R14, P0, R14, 0x20, RZ ;  /* 0x000000200e0e7810 */ /* 0x000fc60007f1e0ff */
[----:B------:R-:W1:Y:S01]  /*5f70*/  SHFL.BFLY PT, R16, R15, 0x1, 0x1f ;  /* 0x0c201f000f107f89 */ /* 0x000e6200000e0000 */
[----:B------:R-:W-:Y:S02]  /*5f80*/  VIADD R203, R203, 0x40 ;  /* 0x00000040cbcb7836 */ /* 0x000fe40000000000 */
[----:B------:R-:W-:-:S03]  /*5f90*/  IMAD.X R4, RZ, RZ, R4, P0 ;  /* 0x000000ffff047224 */ /* 0x000fc600000e0604 */
[----:B------:R-:W-:-:S04]  /*5fa0*/  ISETP.GE.U32.AND P0, PT, R14, R203, PT ;  /* 0x000000cb0e00720c */ /* 0x000fc80003f06070 */
[----:B------:R-:W-:Y:S02]  /*5fb0*/  ISETP.GE.U32.AND.EX P0, PT, R4, RZ, PT, P0 ;  /* 0x000000ff0400720c */ /* 0x000fe40003f06100 */
[----:B------:R-:W-:Y:S02]  /*5fc0*/  R2UR UR7, R200 ;  /* 0x00000000c80772ca */ /* 0x000fe400000e0000 */
[----:B------:R-:W-:Y:S01]  /*5fd0*/  R2UR UR6, R201 ;  /* 0x00000000c90672ca */ /* 0x000fe200000e0000 */
[----:B------:R-:W-:Y:S02]  /*5fe0*/  IMAD R3, R202, 0x20, R3 ;  /* 0x00000020ca037824 */ /* 0x000fe400078e0203 */
[----:B0-----:R-:W-:Y:S01]  /*5ff0*/  FADD R21, R20, R19 ;  /* 0x0000001314157221 */ /* 0x001fe20000000000 */
[----:B-1----:R-:W-:-:S03]  /*6000*/  FADD R19, R15, R16 ;  /* 0x000000100f137221 */ /* 0x002fc60000000000 */
[----:B------:R-:W-:Y:S01]  /*6010*/  FFMA R17, R96, R17, R21 ;  /* 0x0000001160117223 */ /* 0x000fe20000000015 */
[----:B------:R-:W-:Y:S02]  /*6020*/  IMAD R13, R107, 0x20, R13 ;  /* 0x000000206b0d7824 */ /* 0x000fe400078e020d */
[----:B------:R-:W-:Y:S01]  /*6030*/  FFMA R18, R106, R18, R19 ;  /* 0x000000126a127223 */ /* 0x000fe20000000013 */
[----:B------:R-:W-:Y:S02]  /*6040*/  IMAD.MOV.U32 R15, RZ, RZ, R208 ;  /* 0x000000ffff0f7224 */ /* 0x000fe400078e00d0 */
[----:B------:R-:W-:Y:S01]  /*6050*/  IMAD.MOV.U32 R16, RZ, RZ, R99 ;  /* 0x000000ffff107224 */ /* 0x000fe200078e0063 */
[----:B------:R-:W-:Y:S02]  /*6060*/  WARPGROUP.DEPBAR.LE gsb0, 0x0 ;  /* 0x00008000000079c5 */ /* 0x000fe40000010000 */
[----:B------:R-:W-:Y:S05]  /*6070*/  @!P0 BRA `(.L_x_1) ;  /* 0xffffffcc00a88947 */ /* 0x000fea000383ffff */
.L_x_0:
[----:B------:R-:W0:Y:S01]  /*6080*/  S2R R104, SR_TID.X ;  /* 0x0000000000687919 */ /* 0x000e220000002100 */
[----:B------:R-:W-:Y:S01]  /*6090*/  IMAD.MOV.U32 R12, RZ, RZ, R17 ;  /* 0x000000ffff0c7224 */ /* 0x000fe200078e0011 */
[----:B------:R-:W-:Y:S01]  /*60a0*/  FSETP.GT.AND P2, PT, |R18|, 8.50705917302346158658e+37, PT ;  /* 0x7e8000001200780b */ /* 0x000fe20003f44200 */
[----:B------:R-:W-:Y:S01]  /*60b0*/  FMUL R9, R62, 0.25 ;  /* 0x3e8000003e097820 */ /* 0x000fe20000400000 */
[----:B------:R-:W1:Y:S01]  /*60c0*/  S2R R20, SR_TID.X ;  /* 0x0000000000147919 */ /* 0x000e620000002100 */
[----:B------:R-:W-:Y:S01]  /*60d0*/  FSETP.GEU.AND P3, PT, R18, 1.175494350822287508e-38, PT ;  /* 0x008000001200780b */ /* 0x000fe20003f6e000 */
[----:B------:R-:W-:Y:S01]  /*60e0*/  FMUL R10, R25, 0.25 ;  /* 0x3e800000190a7820 */ /* 0x000fe20000400000 */
[C---:B------:R-:W-:Y:S01]  /*60f0*/  FSETP.GT.AND P1, PT, |R12|.reuse, 8.50705917302346158658e+37, PT ;  /* 0x7e8000000c00780b */ /* 0x040fe20003f24200 */
[----:B------:R-:W2:Y:S01]  /*6100*/  S2R R19, SR_TID.X ;  /* 0x0000000000137919 */ /* 0x000ea20000002100 */
[C---:B------:R-:W-:Y:S02]  /*6110*/  FSETP.GEU.AND P5, PT, |R12|.reuse, 1.175494350822287508e-38, PT ;  /* 0x008000000c00780b */ /* 0x040fe40003fae200 */
[----:B------:R-:W-:Y:S01]  /*6120*/  FSETP.GEU.AND P4, PT, R12, 1.175494350822287508e-38, PT ;  /* 0x008000000c00780b */ /* 0x000fe20003f8e000 */
[----:B------:R-:W3:Y:S01]  /*6130*/  S2R R21, SR_CgaCtaId ;  /* 0x0000000000157919 */ /* 0x000ee20000008800 */
[----:B------:R-:W-:Y:S01]  /*6140*/  FSEL R91, R9, R62, P1 ;  /* 0x0000003e095b7208 */ /* 0x000fe20000800000 */
[----:B------:R-:W-:Y:S01]  /*6150*/  FMUL R9, R42, 0.25 ;  /* 0x3e8000002a097820 */ /* 0x000fe20000400000 */
[----:B------:R-:W-:Y:S01]  /*6160*/  FSEL R25, R10, R25, P2 ;  /* 0x000000190a197208 */ /* 0x000fe20001000000 */
[----:B------:R-:W-:Y:S03]  /*6170*/  BAR.SYNC.DEFER_BLOCKING 0x0 ;  /* 0x0000000000007b1d */ /* 0x000fe60000010000 */
[----:B------:R-:W-:Y:S01]  /*6180*/  FSEL R121, R9, R42, P1 ;  /* 0x0000002a09797208 */ /* 0x000fe20000800000 */
[----:B------:R-:W-:-:S02]  /*6190*/  FMUL R9, R26, 0.25 ;  /* 0x3e8000001a097820 */ /* 0x000fc40000400000 */
[----:B------:R-:W-:Y:S02]  /*61a0*/  @!P5 FMUL R91, R91, 16777216 ;  /* 0x4b8000005b5bd820 */ /* 0x000fe40000400000 */
[----:B------:R-:W-:Y:S01]  /*61b0*/  @!P5 FMUL R121, R121, 16777216 ;  /* 0x4b8000007979d820 */ /* 0x000fe20000400000 */
[----:B------:R-:W-:Y:S01]  /*61c0*/  FSEL R149, R9, R26, P1 ;  /* 0x0000001a09957208 */ /* 0x000fe20000800000 */
[----:B------:R-:W-:Y:S01]  /*61d0*/  FMUL R9, R64, 0.25 ;  /* 0x3e80000040097820 */ /* 0x000fe20000400000 */
[----:B------:R-:W4:Y:S03]  /*61e0*/  S2R R163, SR_CTAID.X ;  /* 0x0000000000a37919 */ /* 0x000f260000002500 */
[----:B------:R-:W-:Y:S01]  /*61f0*/  @!P5 FMUL R149, R149, 16777216 ;  /* 0x4b8000009595d820 */ /* 0x000fe20000400000 */
[----:B------:R-:W5:Y:S01]  /*6200*/  S2R R164, SR_CTAID.Y ;  /* 0x0000000000a47919 */ /* 0x000f620000002600 */
[----:B0-----:R-:W-:-:S02]  /*6210*/  IMAD.SHL.U32 R0, R104, 0x200, RZ ;  /* 0x0000020068007824 */ /* 0x001fc400078e00ff */
[----:B------:R-:W-:Y:S01]  /*6220*/  IMAD.SHL.U32 R2, R104, 0x800, RZ ;  /* 0x0000080068027824 */ /* 0x000fe200078e00ff */
[----:B-1----:R-:W-:Y:S01]  /*6230*/  LOP3.LUT R22, R20, 0x1c, RZ, 0xc0, !PT ;  /* 0x0000001c14167812 */ /* 0x002fe200078ec0ff */
[----:B------:R-:W-:Y:S01]  /*6240*/  IMAD.SHL.U32 R5, R104, 0x8, RZ ;  /* 0x0000000868057824 */ /* 0x000fe200078e00ff */
[----:B------:R-:W-:Y:S01]  /*6250*/  LOP3.LUT R23, R20, 0x3, RZ, 0xc0, !PT ;  /* 0x0000000314177812 */ /* 0x000fe200078ec0ff */
[----:B------:R-:W-:Y:S01]  /*6260*/  IMAD.SHL.U32 R4, R104, 0x10, RZ ;  /* 0x0000001068047824 */ /* 0x000fe200078e00ff */
[----:B------:R-:W-:Y:S01]  /*6270*/  LOP3.LUT R20, R20, 0x60, RZ, 0xc0, !PT ;  /* 0x0000006014147812 */ /* 0x000fe200078ec0ff */
[----:B------:R-:W-:Y:S01]  /*6280*/  IMAD.SHL.U32 R7, R104, 0x4, RZ ;  /* 0x0000000468077824 */ /* 0x000fe200078e00ff */
[----:B--2---:R-:W-:Y:S02]  /*6290*/  LOP3.LUT R19, R19, 0xc0, RZ, 0xc0, !PT ;  /* 0x000000c013137812 */ /* 0x004fe400078ec0ff */
[----:B------:R-:W-:Y:S01]  /*62a0*/  LOP3.LUT R0, R0, 0x3000, RZ, 0xc0, !PT ;  /* 0x0000300000007812 */ /* 0x000fe200078ec0ff */
[----:B------:R-:W-:Y:S01]  /*62b0*/  IMAD R20, R20, 0x2, R22 ;  /* 0x0000000214147824 */ /* 0x000fe200078e0216 */
[----:B------:R-:W-:-:S02]  /*62c0*/  LOP3.LUT R3, R2, 0x3000, RZ, 0xc0, !PT ;  /* 0x0000300002037812 */ /* 0x000fc400078ec0ff */
[----:B------:R-:W-:Y:S01]  /*62d0*/  ISETP.NE.U32.AND P0, PT, R19, RZ, PT ;  /* 0x000000ff1300720c */ /* 0x000fe20003f05070 */
[----:B------:R-:W-:Y:S01]  /*62e0*/  IMAD R2, R23, 0x20, R0 ;  /* 0x0000002017027824 */ /* 0x000fe200078e0200 */
[----:B------:R-:W-:Y:S02]  /*62f0*/  MOV R19, 0x400 ;  /* 0x0000040000137802 */ /* 0x000fe40000000f00 */
[----:B------:R-:W-:Y:S02]  /*6300*/  LOP3.LUT R6, R5, 0x38, RZ, 0xc0, !PT ;  /* 0x0000003805067812 */ /* 0x000fe400078ec0ff */
[----:B------:R-:W-:Y:S02]  /*6310*/  LOP3.LUT R0, R104, 0x80, RZ, 0xc0, !PT ;  /* 0x0000008068007812 */ /* 0x000fe400078ec0ff */
[----:B------:R-:W-:Y:S01]  /*6320*/  LOP3.LUT R5, R3, 0x7f0, R4, 0xf8, !PT ;  /* 0x000007f003057812 */ /* 0x000fe200078ef804 */
[----:B------:R-:W-:Y:S01]  /*6330*/  IMAD.SHL.U32 R3, R20, 0x4, RZ ;  /* 0x0000000414037824 */ /* 0x000fe200078e00ff */
[----:B---3--:R-:W-:Y:S01]  /*6340*/  LEA R19, R21, R19, 0x18 ;  /* 0x0000001315137211 */ /* 0x008fe200078ec0ff */
[----:B----4-:R-:W-:Y:S01]  /*6350*/  IMAD.SHL.U32 R163, R163, 0x40, RZ ;  /* 0x00000040a3a37824 */ /* 0x010fe200078e00ff */
[----:B------:R-:W-:-:S02]  /*6360*/  SHF.R.U32.HI R4, RZ, 0x2, R0 ;  /* 0x00000002ff047819 */ /* 0x000fc40000011600 */
[----:B------:R-:W-:Y:S01]  /*6370*/  LOP3.LUT R2, R2, R3, RZ, 0x3c, !PT ;  /* 0x0000000302027212 */ /* 0x000fe200078e3cff */
[----:B------:R-:W-:Y:S01]  /*6380*/  IMAD R3, R0, 0x10, R19 ;  /* 0x0000001000037824 */ /* 0x000fe200078e0213 */
[----:B------:R-:W-:Y:S01]  /*6390*/  LOP3.LUT R4, R5, R4, RZ, 0x3c, !PT ;  /* 0x0000000405047212 */ /* 0x000fe200078e3cff */
[----:B------:R-:W-:Y:S01]  /*63a0*/  FMUL R5, R86, 0.25 ;  /* 0x3e80000056057820 */ /* 0x000fe20000400000 */
[----:B------:R-:W-:Y:S01]  /*63b0*/  LOP3.LUT R7, R7, 0xc0, RZ, 0xc0, !PT ;  /* 0x000000c007077812 */ /* 0x000fe200078ec0ff */
[----:B------:R-:W-:Y:S01]  /*63c0*/  IMAD.IADD R20, R2, 0x1, R3 ;  /* 0x0000000102147824 */ /* 0x000fe200078e0203 */
[----:B------:R-:W-:Y:S01]  /*63d0*/  LOP3.LUT R88, R4, 0x40, RZ, 0x3c, !PT ;  /* 0x0000004004587812 */ /* 0x000fe200078e3cff */
[----:B------:R-:W-:Y:S02]  /*63e0*/  IMAD.IADD R3, R19, 0x1, R4 ;  /* 0x0000000113037824 */ /* 0x000fe400078e0204 */
[----:B------:R-:W-:Y:S01]  /*63f0*/  FMUL R4, R87, 0.25 ;  /* 0x3e80000057047820 */ /* 0x000fe20000400000 */
[----:B------:R-:W-:Y:S01]  /*6400*/  IADD3 R8, R7, R19, R6 ;  /* 0x0000001307087210 */ /* 0x000fe20007ffe006 */
[----:B------:R-:W-:Y:S01]  /*6410*/  IMAD.SHL.U32 R6, R104, 0x2, RZ ;  /* 0x0000000268067824 */ /* 0x000fe200078e00ff */
[----:B------:R-:W-:Y:S01]  /*6420*/  SHF.R.U32.HI R7, RZ, 0x1, R104 ;  /* 0x00000001ff077819 */ /* 0x000fe20000011668 */
[----:B------:R-:W-:Y:S01]  /*6430*/  IMAD.IADD R88, R19, 0x1, R88 ;  /* 0x0000000113587824 */ /* 0x000fe200078e0258 */
[----:B------:R-:W-:Y:S01]  /*6440*/  FSEL R87, R4, R87, P1 ;  /* 0x0000005704577208 */ /* 0x000fe20000800000 */
[----:B------:R-:W-:Y:S01]  /*6450*/  FMUL R4, R79, 0.25 ;  /* 0x3e8000004f047820 */ /* 0x000fe20000400000 */
[----:B------:R-:W-:-:S02]  /*6460*/  LOP3.LUT R7, R7, 0x4, RZ, 0xc0, !PT ;  /* 0x0000000407077812 */ /* 0x000fc400078ec0ff */
[----:B------:R-:W-:Y:S01]  /*6470*/  LOP3.LUT R6, R6, 0xf8, RZ, 0xc0, !PT ;  /* 0x000000f806067812 */ /* 0x000fe200078ec0ff */
[----:B------:R-:W-:Y:S01]  /*6480*/  @!P5 FMUL R87, R87, 16777216 ;  /* 0x4b8000005757d820 */ /* 0x000fe20000400000 */
[----:B------:R-:W-:Y:S01]  /*6490*/  FSEL R79, R4, R79, P1 ;  /* 0x0000004f044f7208 */ /* 0x000fe20000800000 */
[----:B------:R-:W-:Y:S02]  /*64a0*/  IMAD.IADD R0, R7, 0x1, R8 ;  /* 0x0000000107007824 */ /* 0x000fe400078e0208 */
[----:B------:R-:W-:Y:S01]  /*64b0*/  FMUL R4, R67, 0.25 ;  /* 0x3e80000043047820 */ /* 0x000fe20000400000 */
[----:B------:R-:W-:Y:S01]  /*64c0*/  FMUL R7, R82, 0.25 ;  /* 0x3e80000052077820 */ /* 0x000fe20000400000 */
[----:B------:R-:W-:Y:S01]  /*64d0*/  FSEL R11, R5, R86, P1 ;  /* 0x00000056050b7208 */ /* 0x000fe20000800000 */
[----:B------:R-:W-:Y:S01]  /*64e0*/  FMUL R5, R78, 0.25 ;  /* 0x3e8000004e057820 */ /* 0x000fe20000400000 */
[----:B------:R-:W-:Y:S01]  /*64f0*/  IMAD.IADD R2, R19, 0x1, R6 ;  /* 0x0000000113027824 */ /* 0x000fe200078e0206 */
[----:B------:R-:W-:Y:S01]  /*6500*/  FSEL R67, R4, R67, P1 ;  /* 0x0000004304437208 */ /* 0x000fe20000800000 */
[----:B------:R-:W-:Y:S01]  /*6510*/  FMUL R4, R59, 0.25 ;  /* 0x3e8000003b047820 */ /* 0x000fe20000400000 */
[----:B------:R-:W-:Y:S01]  /*6520*/  FSEL R15, R7, R82, P1 ;  /* 0x00000052070f7208 */ /* 0x000fe20000800000 */
[----:B------:R-:W-:Y:S01]  /*6530*/  FMUL R7, R74, 0.25 ;  /* 0x3e8000004a077820 */ /* 0x000fe20000400000 */
[----:B------:R-:W-:Y:S01]  /*6540*/  FMUL R6, R83, 0.25 ;  /* 0x3e80000053067820 */ /* 0x000fe20000400000 */
[----:B------:R-:W-:Y:S01]  /*6550*/  FSEL R19, R5, R78, P1 ;  /* 0x0000004e05137208 */ /* 0x000fe20000800000 */
        /* <DEDUP_REMOVED lines=71> */
[----:B------:R-:W-:Y:S01]  /*69d0*/  FMUL R4, R18, 8388608 ;  /* 0x4b00000012047820 */ /* 0x000fe20000400000 */
[----:B------:R-:W-:Y:S01]  /*69e0*/  FSEL R97, R7, R56, P2 ;  /* 0x0000003807617208 */ /* 0x000fe20001000000 */
[----:B------:R-:W-:Y:S01]  /*69f0*/  FMUL R7, R48, 0.25 ;  /* 0x3e80000030077820 */ /* 0x000fe20000400000 */
[----:B------:R-:W-:Y:S01]  /*6a00*/  FSEL R105, R5, R52, P2 ;  /* 0x0000003405697208 */ /* 0x000fe20001000000 */
[----:B------:R-:W-:Y:S01]  /*6a10*/  FMUL R5, R40, 0.25 ;  /* 0x3e80000028057820 */ /* 0x000fe20000400000 */
[----:B------:R-:W-:Y:S01]  /*6a20*/  FSEL R65, R6, R65, P2 ;  /* 0x0000004106417208 */ /* 0x000fe20001000000 */
[----:B------:R-:W-:Y:S01]  /*6a30*/  FMUL R6, R57, 0.25 ;  /* 0x3e80000039067820 */ /* 0x000fe20000400000 */
[----:B------:R-:W-:Y:S01]  /*6a40*/  FSEL R82, R4, R18, !P3 ;  /* 0x0000001204527208 */ /* 0x000fe20005800000 */
[----:B------:R-:W-:Y:S01]  /*6a50*/  @!P5 FMUL R11, R11, 16777216 ;  /* 0x4b8000000b0bd820 */ /* 0x000fe20000400000 */
[----:B------:R-:W-:Y:S01]  /*6a60*/  FSEL R111, R7, R48, P2 ;  /* 0x00000030076f7208 */ /* 0x000fe20001000000 */
[----:B------:R-:W-:Y:S01]  /*6a70*/  FMUL R7, R36, 0.25 ;  /* 0x3e80000024077820 */ /* 0x000fe20000400000 */
[----:B------:R-:W-:Y:S01]  /*6a80*/  FSEL R123, R5, R40, P2 ;  /* 0x00000028057b7208 */ /* 0x000fe20001000000 */
[----:B------:R-:W-:Y:S01]  /*6a90*/  FMUL R5, R12, 8388608 ;  /* 0x4b0000000c057820 */ /* 0x000fe20000400000 */
[----:B------:R-:W-:Y:S01]  /*6aa0*/  FSEL R57, R6, R57, P2 ;  /* 0x0000003906397208 */ /* 0x000fe20001000000 */
[----:B------:R-:W-:Y:S01]  /*6ab0*/  FMUL R6, R45, 0.25 ;  /* 0x3e8000002d067820 */ /* 0x000fe20000400000 */
[----:B------:R-:W-:Y:S01]  /*6ac0*/  VIADD R4, R82, 0xc0cafb0d ;  /* 0xc0cafb0d52047836 */ /* 0x000fe20000000000 */
[----:B------:R-:W-:Y:S01]  /*6ad0*/  FSEL R131, R7, R36, P2 ;  /* 0x0000002407837208 */ /* 0x000fe20001000000 */
[----:B------:R-:W-:Y:S01]  /*6ae0*/  FMUL R7, R32, 0.25 ;  /* 0x3e80000020077820 */ /* 0x000fe20000400000 */
[----:B------:R-:W-:Y:S01]  /*6af0*/  FSEL R31, R8, R31, P1 ;  /* 0x0000001f081f7208 */ /* 0x000fe20000800000 */
[----:B------:R-:W-:Y:S01]  /*6b00*/  FMUL R8, R73, 0.25 ;  /* 0x3e80000049087820 */ /* 0x000fe20000400000 */
[----:B------:R-:W-:Y:S01]  /*6b10*/  FSEL R153, R5, R12, !P4 ;  /* 0x0000000c05997208 */ /* 0x000fe20006000000 */
[----:B------:R-:W-:Y:S01]  /*6b20*/  @P1 FMUL R12, R12, 0.25 ;  /* 0x3e8000000c0c1820 */ /* 0x000fe20000400000 */
[----:B------:R-:W-:Y:S01]  /*6b30*/  FSEL R45, R6, R45, P2 ;  /* 0x0000002d062d7208 */ /* 0x000fe20001000000 */
[----:B------:R-:W-:Y:S01]  /*6b40*/  FMUL R6, R37, 0.25 ;  /* 0x3e80000025067820 */ /* 0x000fe20000400000 */
[----:B------:R-:W-:Y:S01]  /*6b50*/  LOP3.LUT R5, R4, 0xff800000, RZ, 0xc0, !PT ;  /* 0xff80000004057812 */ /* 0x000fe200078ec0ff */
[----:B------:R-:W-:Y:S01]  /*6b60*/  @!P5 FMUL R12, R12, 16777216 ;  /* 0x4b8000000c0cd820 */ /* 0x000fe20000400000 */
[----:B------:R-:W-:Y:S01]  /*6b70*/  FSEL R139, R7, R32, P2 ;  /* 0x00000020078b7208 */ /* 0x000fe20001000000 */
[----:B------:R-:W-:Y:S01]  /*6b80*/  @!P5 FMUL R23, R23, 16777216 ;  /* 0x4b8000001717d820 */ /* 0x000fe20000400000 */
[----:B------:R-:W-:Y:S01]  /*6b90*/  FSEL R4, RZ, -23, P3 ;  /* 0xc1b80000ff047808 */ /* 0x000fe20001800000 */
[----:B------:R-:W-:Y:S01]  /*6ba0*/  @!P5 FMUL R15, R15, 16777216 ;  /* 0x4b8000000f0fd820 */ /* 0x000fe20000400000 */
[----:B------:R-:W-:Y:S01]  /*6bb0*/  I2FP.F32.S32 R7, R5 ;  /* 0x0000000500077245 */ /* 0x000fe20000201400 */
[----:B------:R-:W-:Y:S01]  /*6bc0*/  @!P5 FMUL R79, R79, 16777216 ;  /* 0x4b8000004f4fd820 */ /* 0x000fe20000400000 */
[----:B------:R-:W-:Y:S01]  /*6bd0*/  FSEL R73, R8, R73, P2 ;  /* 0x0000004908497208 */ /* 0x000fe20001000000 */
[----:B------:R-:W-:Y:S01]  /*6be0*/  FMUL R8, R53, 0.25 ;  /* 0x3e80000035087820 */ /* 0x000fe20000400000 */
[----:B------:R-:W-:Y:S01]  /*6bf0*/  FSEL R129, R6, R37, P2 ;  /* 0x0000002506817208 */ /* 0x000fe20001000000 */
[----:B------:R-:W-:Y:S01]  /*6c00*/  FMUL R6, R29, 0.25 ;  /* 0x3e8000001d067820 */ /* 0x000fe20000400000 */
[----:B------:R-:W-:Y:S01]  /*6c10*/  FFMA.FTZ R32, R7, 1.1920928955078125e-07, R4 ;  /* 0x3400000007207823 */ /* 0x000fe20000010004 */
[----:B------:R-:W-:Y:S01]  /*6c20*/  FSETP.GEU.AND P3, PT, |R18|, 1.175494350822287508e-38, PT ;  /* 0x008000001200780b */ /* 0x000fe20003f6e200 */
[----:B------:R-:W0:Y:S01]  /*6c30*/  MUFU.RCP R4, R12 ;  /* 0x0000000c00047308 */ /* 0x000e220000001000 */
[----:B------:R-:W-:Y:S01]  /*6c40*/  FSEL R53, R8, R53, P2 ;  /* 0x0000003508357208 */ /* 0x000fe20001000000 */
[----:B------:R-:W-:Y:S01]  /*6c50*/  FMUL R8, R33, 0.25 ;  /* 0x3e80000021087820 */ /* 0x000fe20000400000 */
[----:B------:R-:W-:Y:S01]  /*6c60*/  FSEL R143, R6, R29, P2 ;  /* 0x0000001d068f7208 */ /* 0x000fe20001000000 */
[----:B------:R-:W-:Y:S01]  /*6c70*/  VIADD R6, R153, 0xc0cafb0d ;  /* 0xc0cafb0d99067836 */ /* 0x000fe20000000000 */
[----:B------:R-:W-:Y:S01]  /*6c80*/  FSEL R55, R9, R64, P2 ;  /* 0x0000004009377208 */ /* 0x000fe20001000000 */
[----:B------:R-:W-:Y:S01]  /*6c90*/  FMUL R9, R44, 0.25 ;  /* 0x3e8000002c097820 */ /* 0x000fe20000400000 */
[----:B------:R-:W-:Y:S01]  /*6ca0*/  FSEL R137, R8, R33, P2 ;  /* 0x0000002108897208 */ /* 0x000fe20001000000 */
[----:B------:R-:W-:Y:S01]  /*6cb0*/  @P2 FMUL R18, R18, 0.25 ;  /* 0x3e80000012122820 */ /* 0x000fe20000400000 */
        /* <DEDUP_REMOVED lines=29> */
[----:B------:R-:W-:Y:S01]  /*6e90*/  FFMA.FTZ R33, R9, 1.1920928955078125e-07, R6 ;  /* 0x3400000009217823 */ /* 0x000fe20000010006 */
[C---:B0-----:R-:W-:Y:S01]  /*6ea0*/  FMUL R39, R4.reuse, R11 ;  /* 0x0000000b04277220 */ /* 0x041fe20000400000 */
[C---:B------:R-:W-:Y:S01]  /*6eb0*/  FMUL R22, R4.reuse, R87 ;  /* 0x0000005704167220 */ /* 0x040fe20000400000 */
        /* <DEDUP_REMOVED lines=29> */
[----:B------:R-:W-:Y:S01]  /*7090*/  FMUL R74, R4, R149 ;  /* 0x00000095044a7220 */ /* 0x000fe20000400000 */
[----:B------:R-:W-:Y:S01]  /*70a0*/  FMUL R27, R28, 0.25 ;  /* 0x3e8000001c1b7820 */ /* 0x000fe20000400000 */
[----:B------:R-:W0:Y:S01]  /*70b0*/  MUFU.RCP R4, R18 ;  /* 0x0000001200047308 */ /* 0x000e220000001000 */
[----:B------:R-:W-:Y:S01]  /*70c0*/  FMUL R29, R24, 0.25 ;  /* 0x3e800000181d7820 */ /* 0x000fe20000400000 */
[----:B------:R-:W1:Y:S01]  /*70d0*/  LDC R21, c[0x0][0x278] ;  /* 0x00009e00ff157b82 */ /* 0x000e620000000800 */
[----:B------:R-:W-:Y:S01]  /*70e0*/  @!P3 FMUL R13, R13, 16777216 ;  /* 0x4b8000000d0db820 */ /* 0x000fe20000400000 */
[----:B------:R-:W-:Y:S01]  /*70f0*/  FSEL R145, R27, R28, P2 ;  /* 0x0000001c1b917208 */ /* 0x000fe20001000000 */
[----:B------:R-:W-:Y:S01]  /*7100*/  @!P3 FMUL R17, R17, 16777216 ;  /* 0x4b8000001111b820 */ /* 0x000fe20000400000 */
[----:B------:R-:W-:Y:S01]  /*7110*/  FSEL R151, R29, R24, P2 ;  /* 0x000000181d977208 */ /* 0x000fe20001000000 */
        /* <DEDUP_REMOVED lines=10> */
[C---:B0-----:R-:W-:Y:S01]  /*71c0*/  FMUL R27, R4.reuse, R13 ;  /* 0x0000000d041b7220 */ /* 0x041fe20000400000 */
[C---:B------:R-:W-:Y:S01]  /*71d0*/  FMUL R38, R4.reuse, R17 ;  /* 0x0000001104267220 */ /* 0x040fe20000400000 */
[C---:B------:R-:W-:Y:S01]  /*71e0*/  FMUL R13, R4.reuse, R129 ;  /* 0x00000081040d7220 */ /* 0x040fe20000400000 */
[C---:B------:R-:W-:Y:S01]  /*71f0*/  FMUL R24, R4.reuse, R137 ;  /* 0x0000008904187220 */ /* 0x040fe20000400000 */
        /* <DEDUP_REMOVED lines=20> */
[C---:B------:R-:W-:Y:S01]  /*7340*/  FMUL R17, R4.reuse, R131 ;  /* 0x0000008304117220 */ /* 0x040fe20000400000 */
[----:B------:R-:W-:Y:S01]  /*7350*/  FMUL R70, R4, R139 ;  /* 0x0000008b04467220 */ /* 0x000fe20000400000 */
[----:B------:R-:W-:-:S02]  /*7360*/  IMAD.IADD R5, R82, 0x1, -R5 ;  /* 0x0000000152057824 */ /* 0x000fc400078e0a05 */
        /* <DEDUP_REMOVED lines=26> */
[----:B------:R-:W-:Y:S01]  /*7510*/  F2FP.F16.F32.PACK_AB R13, R13, R24 ;  /* 0x000000180d0d723e */ /* 0x000fe200000000ff */
[----:B------:R-:W-:Y:S01]  /*7520*/  IMAD.IADD R8, R153, 0x1, -R8 ;  /* 0x0000000199087824 */ /* 0x000fe200078e0a08 */
[----:B------:R-:W-:Y:S01]  /*7530*/  F2FP.F16.F32.PACK_AB R17, R17, R70 ;  /* 0x000000461111723e */ /* 0x000fe200000000ff */
[----:B------:R-:W-:-:S02]  /*7540*/  IMAD.MOV.U32 R4, RZ, RZ, 0x3dc6b27f ;  /* 0x3dc6b27fff047424 */ /* 0x000fc400078e00ff */
[----:B------:R-:W-:Y:S01]  /*7550*/  FADD R24, R5, -1 ;  /* 0xbf80000005187421 */ /* 0x000fe20000000000 */
[----:B------:R-:W-:Y:S01]  /*7560*/  SHF.R.U32.HI R70, RZ, 0x6, R104 ;  /* 0x00000006ff467819 */ /* 0x000fe20000011668 */
[----:B------:R-:W5:Y:S01]  /*7570*/  LDC.64 R96, c[0x0][0x270] ;  /* 0x00009c00ff607b82 */ /* 0x000f620000000a00 */
[----:B------:R-:W-:Y:S01]  /*7580*/  F2FP.F16.F32.PACK_AB R12, R12, R25 ;  /* 0x000000190c0c723e */ /* 0x000fe200000000ff */
[----:B------:R-:W-:Y:S01]  /*7590*/  FADD R25, R8, -1 ;  /* 0xbf80000008197421 */ /* 0x000fe20000000000 */
[-C--:B------:R-:W-:Y:S01]  /*75a0*/  FFMA.FTZ R5, R24, R4.reuse, -0.16845393180847167969 ;  /* 0xbe2c7f3018057423 */ /* 0x080fe20000010004 */
[----:B------:R-:W-:Y:S02]  /*75b0*/  SGXT.U32 R70, R70, 0x2 ;  /* 0x000000024646781a */ /* 0x000fe40000000000 */
[----:B------:R-:W-:Y:S01]  /*75c0*/  FFMA.FTZ R4, R25, R4, -0.16845393180847167969 ;  /* 0xbe2c7f3019047423 */ /* 0x000fe20000010004 */
[----:B------:R-:W-:Y:S01]  /*75d0*/  FFMA.FTZ R5, R24, R5, 0.1716887056827545166 ;  /* 0x3e2fcf2a18057423 */ /* 0x000fe20000010005 */
[----:B------:R-:W-:Y:S01]  /*75e0*/  F2FP.F16.F32.PACK_AB R15, R15, R6 ;  /* 0x000000060f0f723e */ /* 0x000fe200000000ff */
[----:B-1----:R-:W-:-:S02]  /*75f0*/  IMAD R70, R70, R21, RZ ;  /* 0x0000001546467224 */ /* 0x002fc400078e02ff */
[----:B------:R-:W-:Y:S01]  /*7600*/  FFMA.FTZ R6, R25, R4, 0.1716887056827545166 ;  /* 0x3e2fcf2a19067423 */ /* 0x000fe20000010004 */
[C---:B------:R-:W-:Y:S01]  /*7610*/  FFMA.FTZ R5, R24.reuse, R5, -0.17900948226451873779 ;  /* 0xbe374e4318057423 */ /* 0x040fe20000010005 */
[----:B------:R-:W-:Y:S01]  /*7620*/  F2FP.F16.F32.PACK_AB R4, R7, R72 ;  /* 0x000000480704723e */ /* 0x000fe200000000ff */
[----:B------:R-:W-:Y:S02]  /*7630*/  IMAD R72, R21, 0x4, R70 ;  /* 0x0000000415487824 */ /* 0x000fe400078e0246 */
[----:B------:R-:W-:Y:S01]  /*7640*/  FFMA.FTZ R6, R25, R6, -0.17900948226451873779 ;  /* 0xbe374e4319067423 */ /* 0x000fe20000010006 */
[C---:B------:R-:W-:Y:S01]  /*7650*/  FFMA.FTZ R7, R24.reuse, R5, 0.20512372255325317383 ;  /* 0x3e520bf418077423 */ /* 0x040fe20000010005 */
[----:B------:R-:W-:Y:S01]  /*7660*/  F2FP.F16.F32.PACK_AB R9, R9, R68 ;  /* 0x000000440909723e */ /* 0x000fe200000000ff */
[----:B------:R-:W-:Y:S02]  /*7670*/  IMAD R68, R21, 0x4, R72 ;  /* 0x0000000415447824 */ /* 0x000fe400078e0248 */
[----:B------:R-:W-:Y:S01]  /*7680*/  FFMA.FTZ R6, R25, R6, 0.20512372255325317383 ;  /* 0x3e520bf419067423 */ /* 0x000fe20000010006 */
[----:B------:R-:W-:Y:S01]  /*7690*/  FFMA.FTZ R7, R24, R7, -0.24046532809734344482 ;  /* 0xbe763c8b18077423 */ /* 0x000fe20000010007 */
[----:B------:R-:W-:Y:S01]  /*76a0*/  F2FP.F16.F32.PACK_AB R5, R125, R66 ;  /* 0x000000427d05723e */ /* 0x000fe200000000ff */
[----:B------:R-:W-:Y:S01]  /*76b0*/  IMAD R66, R21, 0x4, R68 ;  /* 0x0000000415427824 */ /* 0x000fe200078e0244 */
[----:B------:R-:W-:Y:S01]  /*76c0*/  F2FP.F16.F32.PACK_AB R14, R14, R41 ;  /* 0x000000290e0e723e */ /* 0x000fe200000000ff */
[----:B------:R-:W-:Y:S01]  /*76d0*/  FFMA.FTZ R6, R25, R6, -0.24046532809734344482 ;  /* 0xbe763c8b19067423 */ /* 0x000fe20000010006 */
[----:B------:R-:W-:Y:S01]  /*76e0*/  F2FP.F16.F32.PACK_AB R19, R19, R10 ;  /* 0x0000000a1313723e */ /* 0x000fe200000000ff */
[C---:B------:R-:W-:Y:S01]  /*76f0*/  FFMA.FTZ R7, R24.reuse, R7, 0.28857114911079406738 ;  /* 0x3e93bf9918077423 */ /* 0x040fe20000010007 */
[----:B------:R-:W-:Y:S01]  /*7700*/  F2FP.F16.F32.PACK_AB R10, R115, R64 ;  /* 0x00000040730a723e */ /* 0x000fe200000000ff */
[----:B------:R-:W-:Y:S01]  /*7710*/  IMAD R64, R21, 0x4, R66 ;  /* 0x0000000415407824 */ /* 0x000fe200078e0242 */
[----:B------:R0:W-:Y:S01]  /*7720*/  STS.128 [R20+0x400], R12 ;  /* 0x0004000c14007388 */ /* 0x0001e20000000c00 */
[----:B------:R-:W-:Y:S01]  /*7730*/  FFMA.FTZ R7, R24, R7, -0.36067417263984680176 ;  /* 0xbeb8aa4918077423 */ /* 0x000fe20000010007 */
[----:B------:R-:W-:Y:S01]  /*7740*/  F2FP.F16.F32.PACK_AB R11, R11, R60 ;  /* 0x0000003c0b0b723e */ /* 0x000fe200000000ff */
[----:B-----5:R-:W-:Y:S01]  /*7750*/  IMAD R41, R164, R96, RZ ;  /* 0x00000060a4297224 */ /* 0x020fe200078e02ff */
[----:B------:R-:W-:-:S02]  /*7760*/  F2FP.F16.F32.PACK_AB R16, R16, R151 ;  /* 0x000000971010723e */ /* 0x000fc400000000ff */
[----:B------:R-:W-:Y:S02]  /*7770*/  F2FP.F16.F32.PACK_AB R18, R18, R123 ;  /* 0x0000007b1212723e */ /* 0x000fe400000000ff */
[----:B------:R-:W-:Y:S02]  /*7780*/  F2FP.F16.F32.PACK_AB R8, R141, R74 ;  /* 0x0000004a8d08723e */ /* 0x000fe400000000ff */
[C---:B------:R-:W-:Y:S01]  /*7790*/  ISETP.GE.U32.AND P2, PT, R82.reuse, 0x7f800000, PT ;  /* 0x7f8000005200780c */ /* 0x040fe20003f46070 */
[----:B------:R-:W-:Y:S01]  /*77a0*/  STS.128 [R20], R16 ;  /* 0x0000001014007388 */ /* 0x000fe20000000c00 */
[----:B------:R-:W-:Y:S02]  /*77b0*/  ISETP.GE.U32.AND P3, PT, R153, 0x7f800000, PT ;  /* 0x7f8000009900780c */ /* 0x000fe40003f66070 */
[----:B------:R-:W-:Y:S01]  /*77c0*/  FSETP.NEU.AND P1, PT, R82, RZ, PT ;  /* 0x000000ff5200720b */ /* 0x000fe20003f2d000 */
[----:B------:R1:W-:Y:S01]  /*77d0*/  STS.128 [R20+0x80], R8 ;  /* 0x0000800814007388 */ /* 0x0003e20000000c00 */
[----:B0-----:R-:W-:Y:S01]  /*77e0*/  FFMA.FTZ R12, R25, R6, 0.28857114911079406738 ;  /* 0x3e93bf99190c7423 */ /* 0x001fe20000010006 */
[----:B------:R-:W-:Y:S01]  /*77f0*/  F2FP.F16.F32.PACK_AB R6, R113, R62 ;  /* 0x0000003e7106723e */ /* 0x000fe200000000ff */
[----:B------:R-:W-:-:S02]  /*7800*/  IMAD R62, R21, 0x4, R64 ;  /* 0x00000004153e7824 */ /* 0x000fc400078e0240 */
[C---:B------:R-:W-:Y:S01]  /*7810*/  FFMA.FTZ R13, R24.reuse, R7, 0.48089820146560668945 ;  /* 0x3ef6384a180d7423 */ /* 0x040fe20000010007 */
[----:B------:R-:W-:Y:S01]  /*7820*/  F2FP.F16.F32.PACK_AB R7, R101, R58 ;  /* 0x0000003a6507723e */ /* 0x000fe200000000ff */
[----:B------:R-:W-:Y:S01]  /*7830*/  FFMA.FTZ R12, R25, R12, -0.36067417263984680176 ;  /* 0xbeb8aa49190c7423 */ /* 0x000fe2000001000c */
[----:B------:R-:W-:Y:S02]  /*7840*/  IMAD R60, R21, 0x4, R62 ;  /* 0x00000004153c7824 */ /* 0x000fe400078e023e */
[C---:B------:R-:W-:Y:S01]  /*7850*/  FFMA.FTZ R13, R24.reuse, R13, -0.72134751081466674805 ;  /* 0xbf38aa3b180d7423 */ /* 0x040fe2000001000d */
[----:B------:R-:W-:Y:S01]  /*7860*/  F2FP.F16.F32.PACK_AB R29, R29, R48 ;  /* 0x000000301d1d723e */ /* 0x000fe200000000ff */
[----:B------:R-:W-:Y:S01]  /*7870*/  STS.128 [R20+0x480], R4 ;  /* 0x0004800414007388 */ /* 0x000fe20000000c00 */
[----:B------:R-:W-:Y:S02]  /*7880*/  IMAD R58, R21, 0x4, R60 ;  /* 0x00000004153a7824 */ /* 0x000fe400078e023c */
[----:B------:R-:W-:Y:S01]  /*7890*/  FMUL R13, R24, R13 ;  /* 0x0000000d180d7220 */ /* 0x000fe20000400000 */
[----:B------:R-:W-:Y:S01]  /*78a0*/  FFMA.FTZ R12, R25, R12, 0.48089820146560668945 ;  /* 0x3ef6384a190c7423 */ /* 0x000fe2000001000c */
[----:B------:R-:W-:Y:S01]  /*78b0*/  BAR.SYNC.DEFER_BLOCKING 0x0 ;  /* 0x0000000000007b1d */ /* 0x000fe20000010000 */
[----:B------:R-:W-:-:S02]  /*78c0*/  IMAD R74, R21, 0x4, R58 ;  /* 0x00000004154a7824 */ /* 0x000fc400078e023a */
[C---:B------:R-:W-:Y:S01]  /*78d0*/  FMUL R13, R24.reuse, R13 ;  /* 0x0000000d180d7220 */ /* 0x040fe20000400000 */
[----:B------:R-:W-:Y:S01]  /*78e0*/  FFMA.FTZ R12, R25, R12, -0.72134751081466674805 ;  /* 0xbf38aa3b190c7423 */ /* 0x000fe2000001000c */
[----:B-1----:R-:W-:Y:S01]  /*78f0*/  @P3 IMAD.MOV.U32 R8, RZ, RZ, 0x7f800000 ;  /* 0x7f800000ff083424 */ /* 0x002fe200078e00ff */
[----:B------:R-:W-:Y:S01]  /*7900*/  LOP3.LUT R163, R163, 0x3f, R104, 0xf8, !PT ;  /* 0x0000003fa3a37812 */ /* 0x000fe200078ef868 */
[----:B------:R-:W-:Y:S02]  /*7910*/  IMAD R76, R21, 0x4, R74 ;  /* 0x00000004154c7824 */ /* 0x000fe400078e024a */
[----:B------:R-:W-:Y:S01]  /*7920*/  FFMA.FTZ R13, R24, 1.4426950216293334961, R13 ;  /* 0x3fb8aa3b180d7823 */ /* 0x000fe2000001000d */
[----:B------:R-:W-:Y:S01]  /*7930*/  FMUL R12, R25, R12 ;  /* 0x0000000c190c7220 */ /* 0x000fe20000400000 */
[----:B------:R-:W0:Y:S01]  /*7940*/  LDC.64 R48, c[0x0][0x228] ;  /* 0x00008a00ff307b82 */ /* 0x000e220000000a00 */
[----:B------:R-:W-:Y:S02]  /*7950*/  IMAD R78, R21, 0x4, R76 ;  /* 0x00000004154e7824 */ /* 0x000fe400078e024c */
[----:B------:R-:W-:Y:S01]  /*7960*/  FADD R32, R32, R13 ;  /* 0x0000000d20207221 */ /* 0x000fe20000000000 */
[----:B------:R-:W-:-:S02]  /*7970*/  @P2 IMAD.MOV.U32 R13, RZ, RZ, 0x7f800000 ;  /* 0x7f800000ff0d2424 */ /* 0x000fc400078e00ff */
[----:B------:R-:W-:Y:S01]  /*7980*/  FMUL R12, R25, R12 ;  /* 0x0000000c190c7220 */ /* 0x000fe20000400000 */
[----:B------:R-:W-:Y:S01]  /*7990*/  IMAD R80, R21, 0x4, R78 ;  /* 0x0000000415507824 */ /* 0x000fe200078e024e */
[----:B------:R-:W-:Y:S01]  /*79a0*/  F2FP.F16.F32.PACK_AB R24, R59, R56 ;  /* 0x000000383b18723e */ /* 0x000fe200000000ff */
[----:B------:R-:W-:Y:S01]  /*79b0*/  @P2 FFMA.FTZ R32, R82, R13, +INF ;  /* 0x7f80000052202423 */ /* 0x000fe2000001000d */
[----:B------:R-:W-:Y:S01]  /*79c0*/  FFMA.FTZ R12, R25, 1.4426950216293334961, R12 ;  /* 0x3fb8aa3b190c7823 */ /* 0x000fe2000001000c */
[----:B------:R-:W-:Y:S01]  /*79d0*/  IMAD R82, R21, 0x4, R80 ;  /* 0x0000000415527824 */ /* 0x000fe200078e0250 */
[----:B------:R-:W-:Y:S01]  /*79e0*/  F2FP.F16.F32.PACK_AB R25, R51, R50 ;  /* 0x000000323319723e */ /* 0x000fe200000000ff */
[----:B------:R-:W-:Y:S02]  /*79f0*/  IMAD R43, R163, R97, RZ ;  /* 0x00000061a32b7224 */ /* 0x000fe400078e02ff */
[----:B------:R-:W-:Y:S01]  /*7a00*/  FADD R33, R33, R12 ;  /* 0x0000000c21217221 */ /* 0x000fe20000000000 */
[----:B------:R-:W-:-:S02]  /*7a10*/  IMAD R84, R21, 0x4, R82 ;  /* 0x0000000415547824 */ /* 0x000fc400078e0252 */
[----:B------:R-:W-:Y:S01]  /*7a20*/  @P3 FFMA.FTZ R33, R153, R8, +INF ;  /* 0x7f80000099213423 */ /* 0x000fe20000010008 */
[----:B------:R-:W-:Y:S01]  /*7a30*/  LDS.128 R12, [R3] ;  /* 0x00000000030c7984 */ /* 0x000fe20000000c00 */
[----:B------:R-:W-:Y:S01]  /*7a40*/  F2FP.F16.F32.PACK_AB R26, R26, R47 ;  /* 0x0000002f1a1a723e */ /* 0x000fe200000000ff */
[----:B------:R-:W-:Y:S01]  /*7a50*/  IMAD R86, R21, 0x4, R84 ;  /* 0x0000000415567824 */ /* 0x000fe200078e0254 */
[----:B------:R-:W-:Y:S01]  /*7a60*/  F2FP.F16.F32.PACK_AB R27, R27, R38 ;  /* 0x000000261b1b723e */ /* 0x000fe200000000ff */
[----:B------:R-:W-:Y:S01]  /*7a70*/  LDS.128 R8, [R3+0x800] ;  /* 0x0008000003087984 */ /* 0x000fe20000000c00 */
[----:B------:R-:W-:Y:S01]  /*7a80*/  F2FP.F16.F32.PACK_AB R55, R22, R23 ;  /* 0x000000171637723e */ /* 0x000fe200000000ff */
[----:B------:R-:W-:Y:S01]  /*7a90*/  IMAD R90, R21, 0x4, R86 ;  /* 0x00000004155a7824 */ /* 0x000fe200078e0256 */
[----:B------:R-:W-:Y:S01]  /*7aa0*/  F2FP.F16.F32.PACK_AB R31, R31, R36 ;  /* 0x000000241f1f723e */ /* 0x000fe200000000ff */
[----:B------:R-:W1:Y:S01]  /*7ab0*/  LDS.128 R16, [R88] ;  /* 0x0000000058107984 */ /* 0x000e620000000c00 */
[----:B------:R-:W-:Y:S01]  /*7ac0*/  IMAD.SHL.U32 R23, R41, 0x2, RZ ;  /* 0x0000000229177824 */ /* 0x000fe200078e00ff */
[----:B------:R-:W-:Y:S01]  /*7ad0*/  F2FP.F16.F32.PACK_AB R36, R91, R54 ;  /* 0x000000365b24723e */ /* 0x000fe200000000ff */
[----:B------:R-:W-:Y:S01]  /*7ae0*/  IMAD R92, R21, 0x4, R90 ;  /* 0x00000004155c7824 */ /* 0x000fe200078e025a */
[----:B------:R-:W-:Y:S01]  /*7af0*/  LDS.128 R4, [R88+0x800] ;  /* 0x0008000058047984 */ /* 0x000fe20000000c00 */
[----:B------:R-:W-:Y:S01]  /*7b00*/  IMAD.HI R22, R41, 0x2, RZ ;  /* 0x0000000229167827 */ /* 0x000fe200078e02ff */
[----:B------:R-:W-:Y:S01]  /*7b10*/  F2FP.F16.F32.PACK_AB R28, R28, R57 ;  /* 0x000000391c1c723e */ /* 0x000fe200000000ff */
[----:B------:R-:W-:Y:S02]  /*7b20*/  BAR.SYNC.DEFER_BLOCKING 0x0 ;  /* 0x0000000000007b1d */ /* 0x000fe40000010000 */
[----:B------:R-:W-:Y:S01]  /*7b30*/  IMAD R94, R21, 0x4, R92 ;  /* 0x00000004155e7824 */ /* 0x000fe200078e025c */
[----:B------:R-:W-:-:S02]  /*7b40*/  F2FP.F16.F32.PACK_AB R30, R30, R73 ;  /* 0x000000491e1e723e */ /* 0x000fc400000000ff */
[----:B------:R-:W-:Y:S01]  /*7b50*/  F2FP.F16.F32.PACK_AB R52, R63, R52 ;  /* 0x000000343f34723e */ /* 0x000fe200000000ff */
[----:B------:R-:W-:Y:S01]  /*7b60*/  IMAD R96, R21, 0x4, R94 ;  /* 0x0000000415607824 */ /* 0x000fe200078e025e */
[----:B------:R-:W-:Y:S02]  /*7b70*/  F2FP.F16.F32.PACK_AB R37, R37, R46 ;  /* 0x0000002e2525723e */ /* 0x000fe400000000ff */
[----:B------:R-:W-:Y:S01]  /*7b80*/  F2FP.F16.F32.PACK_AB R53, R71, R44 ;  /* 0x0000002c4735723e */ /* 0x000fe200000000ff */
[----:B------:R-:W-:Y:S01]  /*7b90*/  IMAD R98, R21, 0x4, R96 ;  /* 0x0000000415627824 */ /* 0x000fe200078e0260 */
[----:B------:R-:W-:Y:S02]  /*7ba0*/  F2FP.F16.F32.PACK_AB R38, R35, R42 ;  /* 0x0000002a2326723e */ /* 0x000fe400000000ff */
[----:B------:R-:W-:Y:S02]  /*7bb0*/  F2FP.F16.F32.PACK_AB R54, R79, R40 ;  /* 0x000000284f36723e */ /* 0x000fe400000000ff */
[----:B------:R-:W-:-:S02]  /*7bc0*/  F2FP.F16.F32.PACK_AB R39, R39, R34 ;  /* 0x000000222727723e */ /* 0x000fc400000000ff */
[----:B------:R-:W-:Y:S01]  /*7bd0*/  FSETP.NEU.AND P2, PT, R153, RZ, PT ;  /* 0x000000ff9900720b */ /* 0x000fe20003f4d000 */
[----:B------:R2:W-:Y:S04]  /*7be0*/  STS.128 [R20], R24 ;  /* 0x0000001814007388 */ /* 0x0005e80000000c00 */
[----:B------:R3:W-:Y:S04]  /*7bf0*/  STS.128 [R20+0x400], R28 ;  /* 0x0004001c14007388 */ /* 0x0007e80000000c00 */
[----:B------:R4:W-:Y:S01]  /*7c00*/  STS.128 [R20+0x80], R36 ;  /* 0x0000802414007388 */ /* 0x0009e20000000c00 */
[----:B-1----:R-:W-:-:S03]  /*7c10*/  PRMT R89, R16, 0x7632, R89 ;  /* 0x0000763210597816 */ /* 0x002fc60000000059 */
[----:B------:R1:W-:Y:S01]  /*7c20*/  STS.128 [R20+0x480], R52 ;  /* 0x0004803414007388 */ /* 0x0003e20000000c00 */
[----:B--2---:R-:W-:Y:S02]  /*7c30*/  IMAD R26, R21, 0x4, R98 ;  /* 0x00000004151a7824 */ /* 0x004fe400078e0262 */
[----:B------:R-:W-:Y:S02]  /*7c40*/  IMAD.SHL.U32 R24, R43, 0x2, RZ ;  /* 0x000000022b187824 */ /* 0x000fe400078e00ff */
[----:B------:R-:W-:Y:S02]  /*7c50*/  IMAD R100, R21, 0x4, R26 ;  /* 0x0000000415647824 */ /* 0x000fe400078e021a */
[----:B------:R-:W-:Y:S01]  /*7c60*/  IMAD.HI R43, R43, 0x2, RZ ;  /* 0x000000022b2b7827 */ /* 0x000fe200078e02ff */
[----:B------:R-:W-:Y:S01]  /*7c70*/  BAR.SYNC.DEFER_BLOCKING 0x0 ;  /* 0x0000000000007b1d */ /* 0x000fe20000010000 */
[----:B0-----:R-:W-:Y:S02]  /*7c80*/  IADD3 R23, P3, P4, R24, R48, R23 ;  /* 0x0000003018177210 */ /* 0x001fe40007c7e017 */
[----:B------:R-:W-:-:S02]  /*7c90*/  IMAD R24, R21, 0x4, R100 ;  /* 0x0000000415187824 */ /* 0x000fc400078e0264 */
[----:B------:R-:W-:Y:S02]  /*7ca0*/  IADD3.X R25, R43, R49, R22, P3, P4 ;  /* 0x000000312b197210 */ /* 0x000fe40001fe8416 */
[C---:B------:R-:W-:Y:S01]  /*7cb0*/  IMAD R22, R21.reuse, 0x4, R24 ;  /* 0x0000000415167824 */ /* 0x040fe200078e0218 */
[-C--:B---3--:R-:W-:Y:S02]  /*7cc0*/  LEA R30, P5, R68, R23.reuse, 0x1 ;  /* 0x00000017441e7211 */ /* 0x088fe400078a08ff */
[----:B------:R-:W-:Y:S01]  /*7cd0*/  LEA R28, P4, R72, R23, 0x1 ;  /* 0x00000017481c7211 */ /* 0x000fe200078808ff */
[C---:B------:R-:W-:Y:S01]  /*7ce0*/  IMAD R102, R21.reuse, 0x4, R22 ;  /* 0x0000000415667824 */ /* 0x040fe200078e0216 */
[----:B------:R-:W-:Y:S02]  /*7cf0*/  LEA.HI.X.SX32 R31, R68, R25, 0x1, P5 ;  /* 0x00000019441f7211 */ /* 0x000fe400028f0eff */
[----:B------:R-:W-:Y:S01]  /*7d00*/  LEA R34, P5, R62, R23, 0x1 ;  /* 0x000000173e227211 */ /* 0x000fe200078a08ff */
[----:B------:R-:W-:Y:S01]  /*7d10*/  IMAD R104, R21, 0x4, R102 ;  /* 0x0000000415687824 */ /* 0x000fe200078e0266 */
[----:B------:R-:W-:-:S02]  /*7d20*/  LEA.HI.X.SX32 R29, R72, R25, 0x1, P4 ;  /* 0x00000019481d7211 */ /* 0x000fc400020f0eff */
[----:B----4-:R-:W-:Y:S01]  /*7d30*/  LEA R38, P4, R64, R23, 0x1 ;  /* 0x0000001740267211 */ /* 0x010fe200078808ff */
[C---:B-1----:R-:W-:Y:S01]  /*7d40*/  IMAD R20, R21.reuse, 0x4, R104 ;  /* 0x0000000415147824 */ /* 0x042fe200078e0268 */
[----:B------:R-:W-:Y:S02]  /*7d50*/  LEA.HI.X.SX32 R35, R62, R25, 0x1, P5 ;  /* 0x000000193e237211 */ /* 0x000fe400028f0eff */
[-C--:B------:R-:W-:Y:S01]  /*7d60*/  LEA R40, P3, R70, R23.reuse, 0x1 ;  /* 0x0000001746287211 */ /* 0x080fe200078608ff */
[C---:B------:R-:W-:Y:S01]  /*7d70*/  IMAD R106, R21.reuse, 0x4, R20 ;  /* 0x00000004156a7824 */ /* 0x040fe200078e0214 */
[----:B------:R-:W-:Y:S02]  /*7d80*/  LEA R44, P5, R74, R23, 0x1 ;  /* 0x000000174a2c7211 */ /* 0x000fe400078a08ff */
[-C--:B------:R-:W-:Y:S01]  /*7d90*/  LEA.HI.X.SX32 R39, R64, R25.reuse, 0x1, P4 ;  /* 0x0000001940277211 */ /* 0x080fe200020f0eff */
[----:B------:R-:W-:Y:S01]  /*7da0*/  IMAD R108, R21, 0x4, R106 ;  /* 0x00000004156c7824 */ /* 0x000fe200078e026a */
[----:B------:R-:W-:-:S02]  /*7db0*/  LEA.HI.X.SX32 R41, R70, R25, 0x1, P3 ;  /* 0x0000001946297211 */ /* 0x000fc400018f0eff */
[----:B------:R-:W-:Y:S01]  /*7dc0*/  LEA R42, P4, R58, R23, 0x1 ;  /* 0x000000173a2a7211 */ /* 0x000fe200078808ff */
[C---:B------:R-:W-:Y:S01]  /*7dd0*/  IMAD R110, R21.reuse, 0x4, R108 ;  /* 0x00000004156e7824 */ /* 0x040fe200078e026c */
[----:B------:R-:W-:Y:S01]  /*7de0*/  LEA.HI.X.SX32 R45, R74, R25, 0x1, P5 ;  /* 0x000000194a2d7211 */ /* 0x000fe200028f0eff */
[----:B------:R0:W-:Y:S01]  /*7df0*/  STG.E.U16 desc[UR60][R40.64], R12 ;  /* 0x0000000c28007986 */ /* 0x0001e2000c10153c */
[-C--:B------:R-:W-:Y:S01]  /*7e00*/  LEA R36, P3, R66, R23.reuse, 0x1 ;  /* 0x0000001742247211 */ /* 0x080fe200078608ff */
[C---:B------:R-:W-:Y:S01]  /*7e10*/  IMAD R112, R21.reuse, 0x4, R110 ;  /* 0x0000000415707824 */ /* 0x040fe200078e026e */
[----:B------:R-:W-:Y:S01]  /*7e20*/  LEA R52, P5, R80, R23, 0x1 ;  /* 0x0000001750347211 */ /* 0x000fe200078a08ff */
[----:B------:R1:W-:Y:S01]  /*7e30*/  STG.E.U16 desc[UR60][R28.64], R16 ;  /* 0x000000101c007986 */ /* 0x0003e2000c10153c */
[-C--:B------:R-:W-:Y:S01]  /*7e40*/  LEA.HI.X.SX32 R43, R58, R25.reuse, 0x1, P4 ;  /* 0x000000193a2b7211 */ /* 0x080fe200020f0eff */
[----:B------:R-:W-:Y:S01]  /*7e50*/  IMAD R114, R21, 0x4, R112 ;  /* 0x0000000415727824 */ /* 0x000fe200078e0270 */
[----:B------:R-:W-:-:S02]  /*7e60*/  LEA.HI.X.SX32 R37, R66, R25, 0x1, P3 ;  /* 0x0000001942257211 */ /* 0x000fc400018f0eff */
[----:B------:R-:W-:Y:S01]  /*7e70*/  LEA R50, P4, R78, R23, 0x1 ;  /* 0x000000174e327211 */ /* 0x000fe200078808ff */
[C---:B------:R-:W-:Y:S01]  /*7e80*/  IMAD R116, R21.reuse, 0x4, R114 ;  /* 0x0000000415747824 */ /* 0x040fe200078e0272 */
        /* <DEDUP_REMOVED lines=9> */
[----:B------:R-:W-:Y:S02]  /*7f20*/  LEA.HI.X.SX32 R59, R86, R25, 0x1, P5 ;  /* 0x00000019563b7211 */ /* 0x000fe400028f0eff */
[----:B------:R-:W-:Y:S01]  /*7f30*/  LEA R60, P5, R94, R23, 0x1 ;  /* 0x000000175e3c7211 */ /* 0x000fe200078a08ff */
[----:B------:R-:W-:Y:S01]  /*7f40*/  IMAD R124, R21, 0x4, R122 ;  /* 0x00000004157c7824 */ /* 0x000fe200078e027a */
[----:B------:R-:W-:Y:S02]  /*7f50*/  LEA.HI.X.SX32 R55, R84, R25, 0x1, P4 ;  /* 0x0000001954377211 */ /* 0x000fe400020f0eff */
[----:B------:R-:W-:Y:S02]  /*7f60*/  LEA R62, P4, R92, R23, 0x1 ;  /* 0x000000175c3e7211 */ /* 0x000fe400078808ff */
[----:B------:R-:W-:-:S02]  /*7f70*/  LEA.HI.X.SX32 R61, R94, R25, 0x1, P5 ;  /* 0x000000195e3d7211 */ /* 0x000fc400028f0eff */
[----:B------:R-:W-:Y:S02]  /*7f80*/  LEA R66, P5, R26, R23, 0x1 ;  /* 0x000000171a427211 */ /* 0x000fe400078a08ff */
[----:B------:R-:W-:Y:S02]  /*7f90*/  LEA.HI.X.SX32 R63, R92, R25, 0x1, P4 ;  /* 0x000000195c3f7211 */ /* 0x000fe400020f0eff */
[----:B------:R-:W-:Y:S02]  /*7fa0*/  LEA R68, P4, R98, R23, 0x1 ;  /* 0x0000001762447211 */ /* 0x000fe400078808ff */
[----:B------:R-:W-:Y:S01]  /*7fb0*/  LEA.HI.X.SX32 R67, R26, R25, 0x1, P5 ;  /* 0x000000191a437211 */ /* 0x000fe200028f0eff */
[C---:B------:R-:W-:Y:S01]  /*7fc0*/  IMAD R26, R21.reuse, 0x4, R124 ;  /* 0x00000004151a7824 */ /* 0x040fe200078e027c */
[----:B------:R-:W-:Y:S02]  /*7fd0*/  LEA R48, P3, R76, R23, 0x1 ;  /* 0x000000174c307211 */ /* 0x000fe400078608ff */
[----:B------:R-:W-:Y:S01]  /*7fe0*/  LEA.HI.X.SX32 R69, R98, R25, 0x1, P4 ;  /* 0x0000001962457211 */ /* 0x000fe200020f0eff */
[----:B------:R-:W-:Y:S01]  /*7ff0*/  IMAD R98, R21, 0x4, R26 ;  /* 0x0000000415627824 */ /* 0x000fe200078e021a */
[----:B------:R-:W-:-:S02]  /*8000*/  LEA R74, P5, R22, R23, 0x1 ;  /* 0x00000017164a7211 */ /* 0x000fc400078a08ff */
        /* <DEDUP_REMOVED lines=10> */
[-C--:B------:R-:W-:Y:S01]  /*80b0*/  LEA.HI.X.SX32 R81, R20, R25.reuse, 0x1, P5 ;  /* 0x0000001914517211 */ /* 0x080fe200028f0eff */
[C---:B------:R-:W-:Y:S01]  /*80c0*/  IMAD R20, R21.reuse, 0x4, R24 ;  /* 0x0000000415147824 */ /* 0x040fe200078e0218 */
[----:B------:R-:W-:Y:S02]  /*80d0*/  LEA.HI.X.SX32 R65, R90, R25, 0x1, P3 ;  /* 0x000000195a417211 */ /* 0x000fe400018f0eff */
[-C--:B------:R-:W-:Y:S01]  /*80e0*/  LEA R70, P3, R96, R23.reuse, 0x1 ;  /* 0x0000001760467211 */ /* 0x080fe200078608ff */
[----:B------:R-:W-:Y:S01]  /*80f0*/  IMAD R126, R21, 0x4, R20 ;  /* 0x00000004157e7824 */ /* 0x000fe200078e0214 */
[----:B------:R-:W-:-:S02]  /*8100*/  LEA R78, P4, R104, R23, 0x1 ;  /* 0x00000017684e7211 */ /* 0x000fc400078808ff */
[----:B------:R-:W-:Y:S01]  /*8110*/  LEA.HI.X.SX32 R71, R96, R25, 0x1, P3 ;  /* 0x0000001960477211 */ /* 0x000fe200018f0eff */
[C---:B------:R-:W-:Y:S01]  /*8120*/  IMAD R128, R21.reuse, 0x4, R126 ;  /* 0x0000000415807824 */ /* 0x040fe200078e027e */
[----:B------:R-:W-:Y:S02]  /*8130*/  LEA R72, P3, R100, R23, 0x1 ;  /* 0x0000001764487211 */ /* 0x000fe400078608ff */
[-C--:B------:R-:W-:Y:S01]  /*8140*/  LEA.HI.X.SX32 R79, R104, R25.reuse, 0x1, P4 ;  /* 0x00000019684f7211 */ /* 0x080fe200020f0eff */
[C---:B------:R-:W-:Y:S01]  /*8150*/  IMAD R130, R21.reuse, 0x4, R128 ;  /* 0x0000000415827824 */ /* 0x040fe200078e0280 */
[----:B------:R-:W-:Y:S02]  /*8160*/  LEA.HI.X.SX32 R73, R100, R25, 0x1, P3 ;  /* 0x0000001964497211 */ /* 0x000fe400018f0eff */
[-C--:B------:R-:W-:Y:S01]  /*8170*/  LEA R82, P3, R102, R23.reuse, 0x1 ;  /* 0x0000001766527211 */ /* 0x080fe200078608ff */
[----:B------:R-:W-:Y:S01]  /*8180*/  IMAD R132, R21, 0x4, R130 ;  /* 0x0000000415847824 */ /* 0x000fe200078e0282 */
[----:B------:R-:W-:-:S02]  /*8190*/  LEA R86, P4, R108, R23, 0x1 ;  /* 0x000000176c567211 */ /* 0x000fc400078808ff */
[----:B------:R-:W-:Y:S01]  /*81a0*/  LEA R90, P5, R110, R23, 0x1 ;  /* 0x000000176e5a7211 */ /* 0x000fe200078a08ff */
[C---:B------:R-:W-:Y:S01]  /*81b0*/  IMAD R134, R21.reuse, 0x4, R132 ;  /* 0x0000000415867824 */ /* 0x040fe200078e0284 */
[-C--:B------:R-:W-:Y:S02]  /*81c0*/  LEA.HI.X.SX32 R83, R102, R25.reuse, 0x1, P3 ;  /* 0x0000001966537211 */ /* 0x080fe400018f0eff */
[----:B------:R-:W-:Y:S01]  /*81d0*/  LEA.HI.X.SX32 R87, R108, R25, 0x1, P4 ;  /* 0x000000196c577211 */ /* 0x000fe200020f0eff */
[C---:B------:R-:W-:Y:S01]  /*81e0*/  IMAD R136, R21.reuse, 0x4, R134 ;  /* 0x0000000415887824 */ /* 0x040fe200078e0286 */
[-C--:B------:R-:W-:Y:S02]  /*81f0*/  LEA R102, P4, R114, R23.reuse, 0x1 ;  /* 0x0000001772667211 */ /* 0x080fe400078808ff */
[----:B------:R-:W-:Y:S01]  /*8200*/  LEA R84, P3, R106, R23, 0x1 ;  /* 0x000000176a547211 */ /* 0x000fe200078608ff */
[----:B------:R-:W-:Y:S01]  /*8210*/  IMAD R138, R21, 0x4, R136 ;  /* 0x00000004158a7824 */ /* 0x000fe200078e0288 */
[----:B------:R-:W-:-:S02]  /*8220*/  LEA.HI.X.SX32 R91, R110, R25, 0x1, P5 ;  /* 0x000000196e5b7211 */ /* 0x000fc400028f0eff */
[----:B------:R-:W-:Y:S02]  /*8230*/  LEA R100, P5, R116, R23, 0x1 ;  /* 0x0000001774647211 */ /* 0x000fe400078a08ff */
[----:B------:R-:W-:Y:S02]  /*8240*/  LEA.HI.X.SX32 R103, R114, R25, 0x1, P4 ;  /* 0x0000001972677211 */ /* 0x000fe400020f0eff */
[----:B------:R-:W-:Y:S02]  /*8250*/  LEA R92, P4, R120, R23, 0x1 ;  /* 0x00000017785c7211 */ /* 0x000fe400078808ff */
[----:B------:R-:W-:Y:S02]  /*8260*/  LEA.HI.X.SX32 R85, R106, R25, 0x1, P3 ;  /* 0x000000196a557211 */ /* 0x000fe400018f0eff */
[----:B------:R-:W-:Y:S02]  /*8270*/  LEA R104, P3, R112, R23, 0x1 ;  /* 0x0000001770687211 */ /* 0x000fe400078608ff */
        /* <DEDUP_REMOVED lines=8> */
[-C--:B------:R-:W-:Y:S01]  /*8300*/  LEA.HI.X.SX32 R109, R26, R25.reuse, 0x1, P4 ;  /* 0x000000191a6d7211 */ /* 0x080fe200020f0eff */
[C---:B------:R-:W-:Y:S01]  /*8310*/  IMAD R26, R21.reuse, 0x4, R138 ;  /* 0x00000004151a7824 */ /* 0x040fe200078e028a */
[----:B------:R-:W-:Y:S02]  /*8320*/  LEA.HI.X.SX32 R95, R118, R25, 0x1, P3 ;  /* 0x00000019765f7211 */ /* 0x000fe400018f0eff */
        /* <DEDUP_REMOVED lines=9> */
[-C--:B------:R-:W-:Y:S01]  /*83c0*/  LEA.HI.X.SX32 R117, R22, R25.reuse, 0x1, P3 ;  /* 0x0000001916757211 */ /* 0x080fe200018f0eff */
[----:B------:R-:W-:Y:S01]  /*83d0*/  IMAD R22, R21, 0x4, R20 ;  /* 0x0000000415167824 */ /* 0x000fe200078e0214 */
[----:B------:R-:W-:-:S02]  /*83e0*/  LEA.HI.X.SX32 R115, R24, R25, 0x1, P4 ;  /* 0x0000001918737211 */ /* 0x000fc400020f0eff */
[-C--:B------:R-:W-:Y:S01]  /*83f0*/  LEA R120, P4, R128, R23.reuse, 0x1 ;  /* 0x0000001780787211 */ /* 0x080fe200078808ff */
[C---:B------:R-:W-:Y:S01]  /*8400*/  IMAD R24, R21.reuse, 0x4, R22 ;  /* 0x0000000415187824 */ /* 0x040fe200078e0216 */
[-C--:B------:R-:W-:Y:S02]  /*8410*/  LEA R122, P3, R126, R23.reuse, 0x1 ;  /* 0x000000177e7a7211 */ /* 0x080fe400078608ff */
[----:B------:R-:W-:Y:S01]  /*8420*/  LEA R118, P5, R130, R23, 0x1 ;  /* 0x0000001782767211 */ /* 0x000fe200078a08ff */
[C---:B------:R-:W-:Y:S01]  /*8430*/  IMAD R148, R21.reuse, 0x4, R24 ;  /* 0x0000000415947824 */ /* 0x040fe200078e0218 */
[----:B------:R-:W-:Y:S02]  /*8440*/  LEA.HI.X.SX32 R121, R128, R25, 0x1, P4 ;  /* 0x0000001980797211 */ /* 0x000fe400020f0eff */
[----:B------:R-:W-:Y:S01]  /*8450*/  LEA R128, P4, R134, R23, 0x1 ;  /* 0x0000001786807211 */ /* 0x000fe200078808ff */
[----:B------:R-:W-:Y:S01]  /*8460*/  IMAD R150, R21, 0x4, R148 ;  /* 0x0000000415967824 */ /* 0x000fe200078e0294 */
[----:B------:R-:W-:-:S02]  /*8470*/  LEA.HI.X.SX32 R123, R126, R25, 0x1, P3 ;  /* 0x000000197e7b7211 */ /* 0x000fc400018f0eff */
[----:B------:R-:W-:Y:S01]  /*8480*/  LEA.HI.X.SX32 R119, R130, R25, 0x1, P5 ;  /* 0x0000001982777211 */ /* 0x000fe200028f0eff */
[----:B------:R-:W-:Y:S01]  /*8490*/  IMAD R152, R21, 0x4, R150 ;  /* 0x0000000415987824 */ /* 0x000fe200078e0296 */
[-C--:B------:R-:W-:Y:S02]  /*84a0*/  LEA R124, P3, R132, R23.reuse, 0x1 ;  /* 0x00000017847c7211 */ /* 0x080fe400078608ff */
[----:B------:R-:W-:Y:S02]  /*84b0*/  LEA R126, P5, R136, R23, 0x1 ;  /* 0x00000017887e7211 */ /* 0x000fe400078a08ff */
[----:B------:R-:W-:Y:S02]  /*84c0*/  LEA.HI.X.SX32 R129, R134, R25, 0x1, P4 ;  /* 0x0000001986817211 */ /* 0x000fe400020f0eff */
[----:B------:R-:W-:Y:S02]  /*84d0*/  LEA R130, P4, R26, R23, 0x1 ;  /* 0x000000171a827211 */ /* 0x000fe400078808ff */
[----:B------:R-:W-:-:S02]  /*84e0*/  LEA.HI.X.SX32 R125, R132, R25, 0x1, P3 ;  /* 0x00000019847d7211 */ /* 0x000fc400018f0eff */
[----:B------:R-:W-:Y:S02]  /*84f0*/  LEA.HI.X.SX32 R127, R136, R25, 0x1, P5 ;  /* 0x00000019887f7211 */ /* 0x000fe400028f0eff */
[-C--:B------:R-:W-:Y:S02]  /*8500*/  LEA R134, P3, R138, R23.reuse, 0x1 ;  /* 0x000000178a867211 */ /* 0x080fe400078608ff */
[----:B------:R-:W-:Y:S02]  /*8510*/  LEA R132, P5, R98, R23, 0x1 ;  /* 0x0000001762847211 */ /* 0x000fe400078a08ff */
[-C--:B------:R-:W-:Y:S01]  /*8520*/  LEA.HI.X.SX32 R131, R26, R25.reuse, 0x1, P4 ;  /* 0x000000191a837211 */ /* 0x080fe200020f0eff */
[C---:B------:R-:W-:Y:S01]  /*8530*/  IMAD R26, R21.reuse, 0x4, R152 ;  /* 0x00000004151a7824 */ /* 0x040fe200078e0298 */
[-C--:B------:R-:W-:Y:S02]  /*8540*/  LEA.HI.X.SX32 R135, R138, R25.reuse, 0x1, P3 ;  /* 0x000000198a877211 */ /* 0x080fe400018f0eff */
[----:B------:R-:W-:Y:S01]  /*8550*/  LEA.HI.X.SX32 R133, R98, R25, 0x1, P5 ;  /* 0x0000001962857211 */ /* 0x000fe200028f0eff */
[----:B------:R-:W-:Y:S01]  /*8560*/  IMAD R98, R21, 0x4, R26 ;  /* 0x0000000415627824 */ /* 0x000fe200078e021a */
[----:B------:R-:W-:-:S02]  /*8570*/  LEA R140, P3, R20, R23, 0x1 ;  /* 0x00000017148c7211 */ /* 0x000fc400078608ff */
[----:B------:R-:W-:Y:S02]  /*8580*/  LEA R138, P4, R22, R23, 0x1 ;  /* 0x00000017168a7211 */ /* 0x000fe400078808ff */
        /* <DEDUP_REMOVED lines=12> */
[-C--:B------:R-:W-:Y:S01]  /*8650*/  LEA.HI.X.SX32 R145, R150, R25.reuse, 0x1, P4 ;  /* 0x0000001996917211 */ /* 0x080fe200020f0eff */
[----:B------:R-:W-:Y:S01]  /*8660*/  IMAD R21, R21, 0x4, R162 ;  /* 0x0000000415157824 */ /* 0x000fe200078e02a2 */
[----:B------:R-:W-:Y:S02]  /*8670*/  LEA.HI.X.SX32 R143, R152, R25, 0x1, P5 ;  /* 0x00000019988f7211 */ /* 0x000fe400028f0eff */
[-C--:B------:R-:W-:Y:S02]  /*8680*/  LEA R148, P3, R26, R23.reuse, 0x1 ;  /* 0x000000171a947211 */ /* 0x080fe400078608ff */
[----:B------:R-:W-:-:S02]  /*8690*/  LEA R152, P4, R98, R23, 0x1 ;  /* 0x0000001762987211 */ /* 0x000fc400078808ff */
[----:B------:R-:W-:Y:S02]  /*86a0*/  LEA R150, P5, R20, R23, 0x1 ;  /* 0x0000001714967211 */ /* 0x000fe400078a08ff */
[-C--:B------:R-:W-:Y:S02]  /*86b0*/  LEA.HI.X.SX32 R149, R26, R25.reuse, 0x1, P3 ;  /* 0x000000191a957211 */ /* 0x080fe400018f0eff */
[-C--:B------:R-:W-:Y:S02]  /*86c0*/  LEA.HI.X.SX32 R153, R98, R25.reuse, 0x1, P4 ;  /* 0x0000001962997211 */ /* 0x080fe400020f0eff */
[----:B------:R-:W-:Y:S02]  /*86d0*/  LEA.HI.X.SX32 R151, R20, R25, 0x1, P5 ;  /* 0x0000001914977211 */ /* 0x000fe400028f0eff */
[-C--:B------:R-:W-:Y:S02]  /*86e0*/  LEA R160, P3, R22, R23.reuse, 0x1 ;  /* 0x0000001716a07211 */ /* 0x080fe400078608ff */
[----:B------:R-:W-:-:S02]  /*86f0*/  LEA R158, P6, R21, R23, 0x1 ;  /* 0x00000017159e7211 */ /* 0x000fc400078c08ff */
[-C--:B------:R-:W-:Y:S02]  /*8700*/  LEA R156, P4, R24, R23.reuse, 0x1 ;  /* 0x00000017189c7211 */ /* 0x080fe400078808ff */
[----:B------:R-:W-:Y:S02]  /*8710*/  LEA R154, P5, R162, R23, 0x1 ;  /* 0x00000017a29a7211 */ /* 0x000fe400078a08ff */
[-C--:B------:R-:W-:Y:S02]  /*8720*/  LEA.HI.X.SX32 R161, R22, R25.reuse, 0x1, P3 ;  /* 0x0000001916a17211 */ /* 0x080fe400018f0eff */
[-C--:B------:R-:W-:Y:S02]  /*8730*/  LEA.HI.X.SX32 R159, R21, R25.reuse, 0x1, P6 ;  /* 0x00000019159f7211 */ /* 0x080fe400030f0eff */
[-C--:B------:R-:W-:Y:S01]  /*8740*/  LEA.HI.X.SX32 R157, R24, R25.reuse, 0x1, P4 ;  /* 0x00000019189d7211 */ /* 0x080fe200020f0eff */
[----:B------:R-:W2:Y:S01]  /*8750*/  LDS.128 R20, [R3] ;  /* 0x0000000003147984 */ /* 0x000ea20000000c00 */
[----:B------:R-:W-:-:S02]  /*8760*/  LEA.HI.X.SX32 R155, R162, R25, 0x1, P5 ;  /* 0x00000019a29b7211 */ /* 0x000fc400028f0eff */
[----:B0-----:R-:W-:Y:S01]  /*8770*/  PRMT R41, R12, 0x7632, R41 ;  /* 0x000076320c297816 */ /* 0x001fe20000000029 */
[----:B------:R-:W0:Y:S01]  /*8780*/  LDS.128 R24, [R88] ;  /* 0x0000000058187984 */ /* 0x000e220000000c00 */
[----:B-1----:R-:W-:Y:S02]  /*8790*/  PRMT R29, R13, 0x7632, R29 ;  /* 0x000076320d1d7816 */ /* 0x002fe4000000001d */
[----:B------:R-:W-:Y:S01]  /*87a0*/  PRMT R12, R14, 0x7632, R12 ;  /* 0x000076320e0c7816 */ /* 0x000fe2000000000c */
[----:B------:R1:W-:Y:S01]  /*87b0*/  STG.E.U16 desc[UR60][R30.64], R41 ;  /* 0x000000291e007986 */ /* 0x0003e2000c10153c */
[----:B------:R-:W-:-:S03]  /*87c0*/  PRMT R16, R18, 0x7632, R16 ;  /* 0x0000763212107816 */ /* 0x000fc60000000010 */
[----:B------:R-:W-:Y:S04]  /*87d0*/  STG.E.U16 desc[UR60][R36.64], R89 ;  /* 0x0000005924007986 */ /* 0x000fe8000c10153c */
[----:B------:R3:W-:Y:S01]  /*87e0*/  STG.E.U16 desc[UR60][R38.64], R13 ;  /* 0x0000000d26007986 */ /* 0x0007e2000c10153c */
[----:B-1----:R-:W-:-:S03]  /*87f0*/  PRMT R31, R17, 0x7632, R31 ;  /* 0x00007632111f7816 */ /* 0x002fc6000000001f */
[----:B------:R1:W-:Y:S04]  /*8800*/  STG.E.U16 desc[UR60][R34.64], R17 ;  /* 0x0000001122007986 */ /* 0x0003e8000c10153c */
[----:B------:R4:W-:Y:S01]  /*8810*/  STG.E.U16 desc[UR60][R46.64], R29 ;  /* 0x0000001d2e007986 */ /* 0x0009e2000c10153c */
[----:B---3--:R-:W-:-:S03]  /*8820*/  PRMT R13, R15, 0x7632, R13 ;  /* 0x000076320f0d7816 */ /* 0x008fc6000000000d */
[----:B------:R3:W-:Y:S04]  /*8830*/  STG.E.U16 desc[UR60][R42.64], R31 ;  /* 0x0000001f2a007986 */ /* 0x0007e8000c10153c */
[----:B------:R-:W-:Y:S01]  /*8840*/  STG.E.U16 desc[UR60][R44.64], R14 ;  /* 0x0000000e2c007986 */ /* 0x000fe2000c10153c */
[----:B-1----:R-:W-:-:S03]  /*8850*/  PRMT R17, R19, 0x7632, R17 ;  /* 0x0000763213117816 */ /* 0x002fc60000000011 */
[----:B------:R1:W-:Y:S01]  /*8860*/  STG.E.U16 desc[UR60][R48.64], R18 ;  /* 0x0000001230007986 */ /* 0x0003e2000c10153c */
[----:B----4-:R-:W-:Y:S02]  /*8870*/  PRMT R46, R8, 0x7632, R46 ;  /* 0x00007632082e7816 */ /* 0x010fe4000000002e */
[----:B--2---:R-:W-:Y:S01]  /*8880*/  PRMT R35, R20, 0x7632, R35 ;  /* 0x0000763214237816 */ /* 0x004fe20000000023 */
[----:B------:R2:W-:Y:S01]  /*8890*/  STG.E.U16 desc[UR60][R50.64], R12 ;  /* 0x0000000c32007986 */ /* 0x0005e2000c10153c */
[----:B------:R-:W-:Y:S02]  /*88a0*/  PRMT R38, R21, 0x7632, R38 ;  /* 0x0000763215267816 */ /* 0x000fe40000000026 */
[----:B0-----:R-:W-:Y:S01]  /*88b0*/  PRMT R34, R24, 0x7632, R34 ;  /* 0x0000763218227816 */ /* 0x001fe20000000022 */
[----:B------:R0:W-:Y:S01]  /*88c0*/  STG.E.U16 desc[UR60][R52.64], R16 ;  /* 0x0000001034007986 */ /* 0x0001e2000c10153c */
[----:B------:R-:W-:Y:S02]  /*88d0*/  PRMT R37, R25, 0x7632, R37 ;  /* 0x0000763219257816 */ /* 0x000fe40000000025 */
[----:B------:R-:W-:Y:S01]  /*88e0*/  PRMT R40, R22, 0x7632, R40 ;  /* 0x0000763216287816 */ /* 0x000fe20000000028 */
[----:B------:R-:W-:Y:S01]  /*88f0*/  STG.E.U16 desc[UR60][R56.64], R15 ;  /* 0x0000000f38007986 */ /* 0x000fe2000c10153c */
[----:B---3--:R-:W-:-:S02]  /*8900*/  PRMT R42, R26, 0x7632, R42 ;  /* 0x000076321a2a7816 */ /* 0x008fc4000000002a */
[----:B-1----:R-:W-:Y:S01]  /*8910*/  PRMT R48, R4, 0x7632, R48 ;  /* 0x0000763204307816 */ /* 0x002fe20000000030 */
[----:B------:R1:W-:Y:S01]  /*8920*/  STG.E.U16 desc[UR60][R54.64], R19 ;  /* 0x0000001336007986 */ /* 0x0003e2000c10153c */
[----:B--2---:R-:W-:-:S03]  /*8930*/  PRMT R51, R27, 0x7632, R51 ;  /* 0x000076321b337816 */ /* 0x004fc60000000033 */
[----:B------:R2:W-:Y:S01]  /*8940*/  STG.E.U16 desc[UR60][R58.64], R13 ;  /* 0x0000000d3a007986 */ /* 0x0005e2000c10153c */
[----:B0-----:R-:W-:-:S03]  /*8950*/  PRMT R52, R23, 0x7632, R52 ;  /* 0x0000763217347816 */ /* 0x001fc60000000034 */
[----:B------:R0:W-:Y:S04]  /*8960*/  STG.E.U16 desc[UR60][R64.64], R17 ;  /* 0x0000001140007986 */ /* 0x0001e8000c10153c */
[----:B------:R3:W4:Y:S01]  /*8970*/  LDS.128 R12, [R3+0x800] ;  /* 0x00080000030c7984 */ /* 0x0007220000000c00 */
[----:B-1----:R-:W-:-:S03]  /*8980*/  PRMT R55, R9, 0x7632, R55 ;  /* 0x0000763209377816 */ /* 0x002fc60000000037 */
[----:B------:R-:W1:Y:S01]  /*8990*/  LDS.128 R16, [R88+0x800] ;  /* 0x0008000058107984 */ /* 0x000e620000000c00 */
[----:B--2---:R-:W-:-:S03]  /*89a0*/  PRMT R58, R5, 0x7632, R58 ;  /* 0x00007632053a7816 */ /* 0x004fc6000000003a */
[----:B------:R2:W-:Y:S01]  /*89b0*/  STG.E.U16 desc[UR60][R62.64], R20 ;  /* 0x000000143e007986 */ /* 0x0005e2000c10153c */
[----:B0-----:R-:W-:Y:S02]  /*89c0*/  PRMT R64, R11, 0x7632, R64 ;  /* 0x000076320b407816 */ /* 0x001fe40000000040 */
[----:B---3--:R-:W-:Y:S01]  /*89d0*/  FSEL R3, R32, -INF , P1 ;  /* 0xff80000020037808 */ /* 0x008fe20000800000 */
[----:B------:R0:W-:Y:S04]  /*89e0*/  STG.E.U16 desc[UR60][R60.64], R24 ;  /* 0x000000183c007986 */ /* 0x0001e8000c10153c */
[----:B------:R-:W-:Y:S01]  /*89f0*/  STG.E.U16 desc[UR60][R70.64], R35 ;  /* 0x0000002346007986 */ /* 0x000fe2000c10153c */
[----:B------:R-:W-:Y:S02]  /*8a00*/  FFMA R98, R3, 0.69314718246459960938, R208 ;  /* 0x3f31721803627823 */ /* 0x000fe400000000d0 */
[----:B------:R-:W3:Y:S01]  /*8a10*/  LDC R3, c[0x0][0x27c] ;  /* 0x00009f00ff037b82 */ /* 0x000ee20000000800 */
[----:B------:R-:W-:Y:S01]  /*8a20*/  STG.E.U16 desc[UR60][R68.64], R34 ;  /* 0x0000002244007986 */ /* 0x000fe2000c10153c */
[----:B--2---:R-:W-:-:S03]  /*8a30*/  PRMT R63, R7, 0x7632, R63 ;  /* 0x00007632073f7816 */ /* 0x004fc6000000003f */
[----:B------:R4:W-:Y:S01]  /*8a40*/  STG.E.U16 desc[UR60][R66.64], R21 ;  /* 0x0000001542007986 */ /* 0x0009e2000c10153c */
[----:B0-----:R-:W-:Y:S02]  /*8a50*/  PRMT R61, R10, 0x7632, R61 ;  /* 0x000076320a3d7816 */ /* 0x001fe4000000003d */
[----:B------:R-:W-:Y:S01]  /*8a60*/  PRMT R60, R6, 0x7632, R60 ;  /* 0x00007632063c7816 */ /* 0x000fe2000000003c */
[----:B------:R0:W-:Y:S04]  /*8a70*/  STG.E.U16 desc[UR60][R72.64], R25 ;  /* 0x0000001948007986 */ /* 0x0001e8000c10153c */
[----:B------:R2:W-:Y:S04]  /*8a80*/  STG.E.U16 desc[UR60][R76.64], R38 ;  /* 0x000000264c007986 */ /* 0x0005e8000c10153c */
[----:B------:R5:W-:Y:S04]  /*8a90*/  STG.E.U16 desc[UR60][R74.64], R37 ;  /* 0x000000254a007986 */ /* 0x000be8000c10153c */
[----:B------:R-:W-:Y:S01]  /*8aa0*/  STG.E.U16 desc[UR60][R82.64], R22 ;  /* 0x0000001652007986 */ /* 0x000fe2000c10153c */
[----:B----4-:R-:W-:-:S02]  /*8ab0*/  PRMT R66, R12, 0x7632, R66 ;  /* 0x000076320c427816 */ /* 0x010fc40000000042 */
[----:B0-----:R-:W-:Y:S01]  /*8ac0*/  PRMT R73, R13, 0x7632, R73 ;  /* 0x000076320d497816 */ /* 0x001fe20000000049 */
[----:B------:R0:W-:Y:S01]  /*8ad0*/  STG.E.U16 desc[UR60][R78.64], R26 ;  /* 0x0000001a4e007986 */ /* 0x0001e2000c10153c */
[----:B-1----:R-:W-:Y:S02]  /*8ae0*/  PRMT R70, R16, 0x7632, R70 ;  /* 0x0000763210467816 */ /* 0x002fe40000000046 */
[----:B------:R-:W-:Y:S01]  /*8af0*/  PRMT R72, R17, 0x7632, R72 ;  /* 0x0000763211487816 */ /* 0x000fe20000000048 */
[----:B------:R-:W-:Y:S01]  /*8b00*/  STG.E.U16 desc[UR60][R80.64], R40 ;  /* 0x0000002850007986 */ /* 0x000fe2000c10153c */
[----:B--2---:R-:W-:Y:S02]  /*8b10*/  PRMT R76, R14, 0x7632, R76 ;  /* 0x000076320e4c7816 */ /* 0x004fe4000000004c */
[----:B-----5:R-:W-:Y:S01]  /*8b20*/  PRMT R75, R18, 0x7632, R75 ;  /* 0x00007632124b7816 */ /* 0x020fe2000000004b */
[----:B------:R-:W-:Y:S01]  /*8b30*/  STG.E.U16 desc[UR60][R84.64], R42 ;  /* 0x0000002a54007986 */ /* 0x000fe2000c10153c */
[----:B------:R-:W-:-:S03]  /*8b40*/  PRMT R77, R15, 0x7632, R77 ;  /* 0x000076320f4d7816 */ /* 0x000fc6000000004d */
[----:B------:R-:W-:Y:S01]  /*8b50*/  STG.E.U16 desc[UR60][R86.64], R23 ;  /* 0x0000001756007986 */ /* 0x000fe2000c10153c */
[----:B0-----:R-:W-:-:S03]  /*8b60*/  PRMT R79, R19, 0x7632, R79 ;  /* 0x00007632134f7816 */ /* 0x001fc6000000004f */
[----:B------:R-:W-:Y:S04]  /*8b70*/  STG.E.U16 desc[UR60][R90.64], R27 ;  /* 0x0000001b5a007986 */ /* 0x000fe8000c10153c */
[----:B------:R-:W-:Y:S04]  /*8b80*/  STG.E.U16 desc[UR60][R104.64], R52 ;  /* 0x0000003468007986 */ /* 0x000fe8000c10153c */
[----:B------:R-:W-:Y:S04]  /*8b90*/  STG.E.U16 desc[UR60][R102.64], R51 ;  /* 0x0000003366007986 */ /* 0x000fe8000c10153c */
[----:B------:R-:W-:Y:S04]  /*8ba0*/  STG.E.U16 desc[UR60][R100.64], R8 ;  /* 0x0000000864007986 */ /* 0x000fe8000c10153c */
[----:B------:R0:W-:Y:S04]  /*8bb0*/  STG.E.U16 desc[UR60][R94.64], R4 ;  /* 0x000000045e007986 */ /* 0x0001e8000c10153c */
[----:B------:R1:W-:Y:S04]  /*8bc0*/  STG.E.U16 desc[UR60][R92.64], R46 ;  /* 0x0000002e5c007986 */ /* 0x0003e8000c10153c */
[----:B------:R1:W-:Y:S04]  /*8bd0*/  STG.E.U16 desc[UR60][R96.64], R48 ;  /* 0x0000003060007986 */ /* 0x0003e8000c10153c */
[----:B------:R1:W-:Y:S01]  /*8be0*/  STG.E.U16 desc[UR60][R106.64], R9 ;  /* 0x000000096a007986 */ /* 0x0003e2000c10153c */
[----:B0-----:R-:W-:-:S03]  /*8bf0*/  FSEL R4, R33, -INF , P2 ;  /* 0xff80000021047808 */ /* 0x001fc60001000000 */
[----:B------:R1:W-:Y:S02]  /*8c00*/  STG.E.U16 desc[UR60][R108.64], R5 ;  /* 0x000000056c007986 */ /* 0x0003e4000c10153c */
[----:B------:R-:W-:Y:S02]  /*8c10*/  FFMA R99, R4, 0.69314718246459960938, R99 ;  /* 0x3f31721804637823 */ /* 0x000fe40000000063 */
[----:B------:R1:W-:Y:S04]  /*8c20*/  STG.E.U16 desc[UR60][R110.64], R55 ;  /* 0x000000376e007986 */ /* 0x0003e8000c10153c */
        /* <DEDUP_REMOVED lines=24> */
[----:B------:R1:W-:Y:S01]  /*8db0*/  STG.E.U16 desc[UR60][R158.64], R79 ;  /* 0x0000004f9e007986 */ /* 0x0003e2000c10153c */
[----:B------:R-:W-:Y:S06]  /*8dc0*/  BAR.SYNC.DEFER_BLOCKING 0x0 ;  /* 0x0000000000007b1d */ /* 0x000fec0000010000 */
[----:B------:R1:W-:Y:S02]  /*8dd0*/  STS.64 [R2], R98 ;  /* 0x0000006202007388 */ /* 0x0003e40000000a00 */
[----:B------:R-:W-:Y:S06]  /*8de0*/  BAR.SYNC.DEFER_BLOCKING 0x0 ;  /* 0x0000000000007b1d */ /* 0x000fec0000010000 */
[----:B---3--:R-:W-:Y:S05]  /*8df0*/  @P0 EXIT ;  /* 0x000000000000094d */ /* 0x008fea0003800000 */
[----:B-1----:R-:W0:Y:S01]  /*8e00*/  LDS R7, [R0] ;  /* 0x0000000000077984 */ /* 0x002e220000000800 */
[----:B------:R-:W1:Y:S01]  /*8e10*/  LDC.64 R8, c[0x0][0x230] ;  /* 0x00008c00ff087b82 */ /* 0x000e620000000a00 */
[----:B------:R-:W-:Y:S02]  /*8e20*/  IMAD R2, R164, R3, RZ ;  /* 0x00000003a4027224 */ /* 0x000fe400078e02ff */
[----:B------:R-:W-:Y:S02]  /*8e30*/  IMAD.SHL.U32 R5, R163, 0x4, RZ ;  /* 0x00000004a3057824 */ /* 0x000fe400078e00ff */
[C---:B------:R-:W-:Y:S02]  /*8e40*/  IMAD.SHL.U32 R3, R2.reuse, 0x4, RZ ;  /* 0x0000000402037824 */ /* 0x040fe400078e00ff */
[----:B------:R-:W-:-:S04]  /*8e50*/  IMAD.HI R4, R2, 0x4, RZ ;  /* 0x0000000402047827 */ /* 0x000fc800078e02ff */
[----:B------:R-:W-:Y:S01]  /*8e60*/  IMAD.HI R6, R163, 0x4, RZ ;  /* 0x00000004a3067827 */ /* 0x000fe200078e02ff */
[----:B-1----:R-:W-:-:S04]  /*8e70*/  IADD3 R2, P0, P1, R5, R8, R3 ;  /* 0x0000000805027210 */ /* 0x002fc8000791e003 */
[----:B------:R-:W-:-:S05]  /*8e80*/  IADD3.X R3, R6, R9, R4, P0, P1 ;  /* 0x0000000906037210 */ /* 0x000fca00007e2404 */
[----:B0-----:R-:W-:Y:S01]  /*8e90*/  STG.E desc[UR60][R2.64], R7 ;  /* 0x0000000702007986 */ /* 0x001fe2000c10193c */
[----:B------:R-:W-:Y:S05]  /*8ea0*/  EXIT ;  /* 0x000000000000794d */ /* 0x000fea0003800000 */
.L_x_2:
[----:B------:R-:W-:-:S00]  /*8eb0*/  BRA `(.L_x_2) ;  /* 0xfffffffc00fc7947 */ /* 0x000fc0000383ffff */
[----:B------:R-:W-:-:S00]  /*8ec0*/  NOP ;  /* 0x0000000000007918 */ /* 0x000fc00000000000 */
        /* <DEDUP_REMOVED lines=11> */
.L_x_3:


//--------------------- .nv.global.init           --------------------------
	.section	.nv.global.init,"aw",@progbits
.nv.global.init:
	.type		_$_str,@object
	.size		_$_str,(.L_0 - _$_str)
_$_str:
        /*0000*/ 	.byte	0x5f, 0x5f, 0x43, 0x55, 0x44, 0x41, 0x5f, 0x46, 0x54, 0x5a, 0x00
.L_0:


//--------------------- .nv.shared.attn_fwd       --------------------------
	.section	.nv.shared.attn_fwd,"aw",@nobits
	.sectionflags	@""
	.align	16
	.zero		1024


//--------------------- .nv.shared.reserved.0     --------------------------
	.section	.nv.shared.reserved.0,"aw",@nobits
	.weak		__nv_reservedSMEM_offset_0_alias
	.size		__nv_reservedSMEM_offset_0_alias, 0, 0
	.other		__nv_reservedSMEM_offset_0_alias,@"STO_CUDA_RESERVED_SHARED STV_DEFAULT"
__nv_reservedSMEM_offset_0_alias:
	.zero		0


//--------------------- .nv.constant0.attn_fwd    --------------------------
	.section	.nv.constant0.attn_fwd,"a",@progbits
	.sectionflags	@""
	.align	4
.nv.constant0.attn_fwd:
	.zero		664


//--------------------- SYMBOLS --------------------------

	.type		.nv.reservedSmem.offset0,@object
	.size		.nv.reservedSmem.offset0,0x4
